//
// Generated by NVIDIA NVVM Compiler
//
// Compiler Build ID: CL-36424714
// Cuda compilation tools, release 13.0, V13.0.88
// Based on NVVM 20.0.0
//

.version 9.0
.target sm_100
.address_size 64

	// .globl	_Z18monte_carlo_kernelffiiiPfm
.func  (.param .b64 func_retval0) __internal_accurate_pow
()
;
.global .align 4 .b8 precalc_xorwow_matrix[102400];
.global .align 4 .b8 precalc_xorwow_offset_matrix[102400];
.global .align 4 .b8 mrg32k3aM1[2304];
.global .align 4 .b8 mrg32k3aM2[2304];
.global .align 4 .b8 mrg32k3aM1SubSeq[2016];
.global .align 4 .b8 mrg32k3aM2SubSeq[2016];
.global .align 4 .b8 mrg32k3aM1Seq[2304];
.global .align 4 .b8 mrg32k3aM2Seq[2304];
.const .align 8 .b8 __cr_lgamma_table[72];

.visible .entry _Z18monte_carlo_kernelffiiiPfm(
	.param .f32 _Z18monte_carlo_kernelffiiiPfm_param_0,
	.param .f32 _Z18monte_carlo_kernelffiiiPfm_param_1,
	.param .u32 _Z18monte_carlo_kernelffiiiPfm_param_2,
	.param .u32 _Z18monte_carlo_kernelffiiiPfm_param_3,
	.param .u32 _Z18monte_carlo_kernelffiiiPfm_param_4,
	.param .u64 .ptr .align 1 _Z18monte_carlo_kernelffiiiPfm_param_5,
	.param .u64 _Z18monte_carlo_kernelffiiiPfm_param_6
)
{
	.local .align 8 .b8 	__local_depot0[48];
	.reg .b64 	%SP;
	.reg .b64 	%SPL;
	.reg .pred 	%p<84>;
	.reg .b32 	%r<1465>;
	.reg .b32 	%f<233>;
	.reg .b64 	%rd<53>;
	.reg .b64 	%fd<198>;

	mov.u64 	%SPL, __local_depot0;
	ld.param.f32 	%f44, [_Z18monte_carlo_kernelffiiiPfm_param_0];
	ld.param.u32 	%r600, [_Z18monte_carlo_kernelffiiiPfm_param_3];
	ld.param.u64 	%rd11, [_Z18monte_carlo_kernelffiiiPfm_param_6];
	mov.u32 	%r601, %ctaid.x;
	mov.u32 	%r602, %ntid.x;
	mov.u32 	%r603, %tid.x;
	mad.lo.s32 	%r1, %r601, %r602, %r603;
	setp.ge.s32 	%p2, %r1, %r600;
	@%p2 bra 	$L__BB0_139;
	add.u64 	%rd1, %SPL, 0;
	cvt.s64.s32 	%rd2, %r1;
	cvt.u32.u64 	%r604, %rd11;
	xor.b32  	%r605, %r604, -1429050551;
	mul.lo.s32 	%r2, %r605, 1099087573;
	{ .reg .b32 tmp; mov.b64 {tmp, %r606}, %rd11; }
	xor.b32  	%r3, %r606, -136515619;
	mul.lo.s32 	%r607, %r3, -1703105765;
	add.s32 	%r608, %r2, %r607;
	add.s32 	%r609, %r608, 6615241;
	add.s32 	%r1182, %r2, 123456789;
	st.local.v2.u32 	[%rd1], {%r609, %r1182};
	xor.b32  	%r1181, %r2, 362436069;
	add.s32 	%r1180, %r607, 521288629;
	st.local.v2.u32 	[%rd1+8], {%r1181, %r1180};
	xor.b32  	%r1179, %r607, 88675123;
	add.s32 	%r1178, %r2, 5783321;
	st.local.v2.u32 	[%rd1+16], {%r1179, %r1178};
	setp.eq.s32 	%p3, %r1, 0;
	@%p3 bra 	$L__BB0_116;
	mov.b32 	%r1165, 0;
	mov.u64 	%rd52, %rd2;
$L__BB0_3:
	mov.u64 	%rd3, %rd52;
	and.b64  	%rd4, %rd3, 3;
	setp.eq.s64 	%p4, %rd4, 0;
	@%p4 bra 	$L__BB0_115;
	mul.wide.u32 	%rd13, %r1165, 3200;
	mov.u64 	%rd14, precalc_xorwow_matrix;
	add.s64 	%rd5, %rd14, %rd13;
	mov.b32 	%r1178, 0;
	mov.u32 	%r1179, %r1178;
	mov.u32 	%r1180, %r1178;
	mov.u32 	%r1181, %r1178;
	mov.u32 	%r1182, %r1178;
	mov.u32 	%r1171, %r1178;
$L__BB0_5:
	mul.wide.u32 	%rd15, %r1171, 4;
	add.s64 	%rd16, %rd1, %rd15;
	ld.local.u32 	%r21, [%rd16+4];
	shl.b32 	%r22, %r1171, 5;
	mov.b32 	%r1177, 0;
$L__BB0_6:
	.pragma "nounroll";
	shr.u32 	%r613, %r21, %r1177;
	and.b32  	%r614, %r613, 1;
	setp.eq.b32 	%p5, %r614, 1;
	not.pred 	%p6, %p5;
	add.s32 	%r615, %r22, %r1177;
	mul.lo.s32 	%r616, %r615, 5;
	mul.wide.u32 	%rd17, %r616, 4;
	add.s64 	%rd6, %rd5, %rd17;
	@%p6 bra 	$L__BB0_8;
	ld.global.u32 	%r617, [%rd6];
	xor.b32  	%r1182, %r1182, %r617;
	ld.global.u32 	%r618, [%rd6+4];
	xor.b32  	%r1181, %r1181, %r618;
	ld.global.u32 	%r619, [%rd6+8];
	xor.b32  	%r1180, %r1180, %r619;
	ld.global.u32 	%r620, [%rd6+12];
	xor.b32  	%r1179, %r1179, %r620;
	ld.global.u32 	%r621, [%rd6+16];
	xor.b32  	%r1178, %r1178, %r621;
$L__BB0_8:
	and.b32  	%r623, %r613, 2;
	setp.eq.s32 	%p7, %r623, 0;
	@%p7 bra 	$L__BB0_10;
	ld.global.u32 	%r624, [%rd6+20];
	xor.b32  	%r1182, %r1182, %r624;
	ld.global.u32 	%r625, [%rd6+24];
	xor.b32  	%r1181, %r1181, %r625;
	ld.global.u32 	%r626, [%rd6+28];
	xor.b32  	%r1180, %r1180, %r626;
	ld.global.u32 	%r627, [%rd6+32];
	xor.b32  	%r1179, %r1179, %r627;
	ld.global.u32 	%r628, [%rd6+36];
	xor.b32  	%r1178, %r1178, %r628;
$L__BB0_10:
	and.b32  	%r630, %r613, 4;
	setp.eq.s32 	%p8, %r630, 0;
	@%p8 bra 	$L__BB0_12;
	ld.global.u32 	%r631, [%rd6+40];
	xor.b32  	%r1182, %r1182, %r631;
	ld.global.u32 	%r632, [%rd6+44];
	xor.b32  	%r1181, %r1181, %r632;
	ld.global.u32 	%r633, [%rd6+48];
	xor.b32  	%r1180, %r1180, %r633;
	ld.global.u32 	%r634, [%rd6+52];
	xor.b32  	%r1179, %r1179, %r634;
	ld.global.u32 	%r635, [%rd6+56];
	xor.b32  	%r1178, %r1178, %r635;
$L__BB0_12:
	and.b32  	%r637, %r613, 8;
	setp.eq.s32 	%p9, %r637, 0;
	@%p9 bra 	$L__BB0_14;
	ld.global.u32 	%r638, [%rd6+60];
	xor.b32  	%r1182, %r1182, %r638;
	ld.global.u32 	%r639, [%rd6+64];
	xor.b32  	%r1181, %r1181, %r639;
	ld.global.u32 	%r640, [%rd6+68];
	xor.b32  	%r1180, %r1180, %r640;
	ld.global.u32 	%r641, [%rd6+72];
	xor.b32  	%r1179, %r1179, %r641;
	ld.global.u32 	%r642, [%rd6+76];
	xor.b32  	%r1178, %r1178, %r642;
$L__BB0_14:
	and.b32  	%r644, %r613, 16;
	setp.eq.s32 	%p10, %r644, 0;
	@%p10 bra 	$L__BB0_16;
	ld.global.u32 	%r645, [%rd6+80];
	xor.b32  	%r1182, %r1182, %r645;
	ld.global.u32 	%r646, [%rd6+84];
	xor.b32  	%r1181, %r1181, %r646;
	ld.global.u32 	%r647, [%rd6+88];
	xor.b32  	%r1180, %r1180, %r647;
	ld.global.u32 	%r648, [%rd6+92];
	xor.b32  	%r1179, %r1179, %r648;
	ld.global.u32 	%r649, [%rd6+96];
	xor.b32  	%r1178, %r1178, %r649;
$L__BB0_16:
	and.b32  	%r651, %r613, 32;
	setp.eq.s32 	%p11, %r651, 0;
	@%p11 bra 	$L__BB0_18;
	ld.global.u32 	%r652, [%rd6+100];
	xor.b32  	%r1182, %r1182, %r652;
	ld.global.u32 	%r653, [%rd6+104];
	xor.b32  	%r1181, %r1181, %r653;
	ld.global.u32 	%r654, [%rd6+108];
	xor.b32  	%r1180, %r1180, %r654;
	ld.global.u32 	%r655, [%rd6+112];
	xor.b32  	%r1179, %r1179, %r655;
	ld.global.u32 	%r656, [%rd6+116];
	xor.b32  	%r1178, %r1178, %r656;
$L__BB0_18:
	and.b32  	%r658, %r613, 64;
	setp.eq.s32 	%p12, %r658, 0;
	@%p12 bra 	$L__BB0_20;
	ld.global.u32 	%r659, [%rd6+120];
	xor.b32  	%r1182, %r1182, %r659;
	ld.global.u32 	%r660, [%rd6+124];
	xor.b32  	%r1181, %r1181, %r660;
	ld.global.u32 	%r661, [%rd6+128];
	xor.b32  	%r1180, %r1180, %r661;
	ld.global.u32 	%r662, [%rd6+132];
	xor.b32  	%r1179, %r1179, %r662;
	ld.global.u32 	%r663, [%rd6+136];
	xor.b32  	%r1178, %r1178, %r663;
$L__BB0_20:
	and.b32  	%r665, %r613, 128;
	setp.eq.s32 	%p13, %r665, 0;
	@%p13 bra 	$L__BB0_22;
	ld.global.u32 	%r666, [%rd6+140];
	xor.b32  	%r1182, %r1182, %r666;
	ld.global.u32 	%r667, [%rd6+144];
	xor.b32  	%r1181, %r1181, %r667;
	ld.global.u32 	%r668, [%rd6+148];
	xor.b32  	%r1180, %r1180, %r668;
	ld.global.u32 	%r669, [%rd6+152];
	xor.b32  	%r1179, %r1179, %r669;
	ld.global.u32 	%r670, [%rd6+156];
	xor.b32  	%r1178, %r1178, %r670;
$L__BB0_22:
	and.b32  	%r672, %r613, 256;
	setp.eq.s32 	%p14, %r672, 0;
	@%p14 bra 	$L__BB0_24;
	ld.global.u32 	%r673, [%rd6+160];
	xor.b32  	%r1182, %r1182, %r673;
	ld.global.u32 	%r674, [%rd6+164];
	xor.b32  	%r1181, %r1181, %r674;
	ld.global.u32 	%r675, [%rd6+168];
	xor.b32  	%r1180, %r1180, %r675;
	ld.global.u32 	%r676, [%rd6+172];
	xor.b32  	%r1179, %r1179, %r676;
	ld.global.u32 	%r677, [%rd6+176];
	xor.b32  	%r1178, %r1178, %r677;
$L__BB0_24:
	and.b32  	%r679, %r613, 512;
	setp.eq.s32 	%p15, %r679, 0;
	@%p15 bra 	$L__BB0_26;
	ld.global.u32 	%r680, [%rd6+180];
	xor.b32  	%r1182, %r1182, %r680;
	ld.global.u32 	%r681, [%rd6+184];
	xor.b32  	%r1181, %r1181, %r681;
	ld.global.u32 	%r682, [%rd6+188];
	xor.b32  	%r1180, %r1180, %r682;
	ld.global.u32 	%r683, [%rd6+192];
	xor.b32  	%r1179, %r1179, %r683;
	ld.global.u32 	%r684, [%rd6+196];
	xor.b32  	%r1178, %r1178, %r684;
$L__BB0_26:
	and.b32  	%r686, %r613, 1024;
	setp.eq.s32 	%p16, %r686, 0;
	@%p16 bra 	$L__BB0_28;
	ld.global.u32 	%r687, [%rd6+200];
	xor.b32  	%r1182, %r1182, %r687;
	ld.global.u32 	%r688, [%rd6+204];
	xor.b32  	%r1181, %r1181, %r688;
	ld.global.u32 	%r689, [%rd6+208];
	xor.b32  	%r1180, %r1180, %r689;
	ld.global.u32 	%r690, [%rd6+212];
	xor.b32  	%r1179, %r1179, %r690;
	ld.global.u32 	%r691, [%rd6+216];
	xor.b32  	%r1178, %r1178, %r691;
$L__BB0_28:
	and.b32  	%r693, %r613, 2048;
	setp.eq.s32 	%p17, %r693, 0;
	@%p17 bra 	$L__BB0_30;
	ld.global.u32 	%r694, [%rd6+220];
	xor.b32  	%r1182, %r1182, %r694;
	ld.global.u32 	%r695, [%rd6+224];
	xor.b32  	%r1181, %r1181, %r695;
	ld.global.u32 	%r696, [%rd6+228];
	xor.b32  	%r1180, %r1180, %r696;
	ld.global.u32 	%r697, [%rd6+232];
	xor.b32  	%r1179, %r1179, %r697;
	ld.global.u32 	%r698, [%rd6+236];
	xor.b32  	%r1178, %r1178, %r698;
$L__BB0_30:
	and.b32  	%r700, %r613, 4096;
	setp.eq.s32 	%p18, %r700, 0;
	@%p18 bra 	$L__BB0_32;
	ld.global.u32 	%r701, [%rd6+240];
	xor.b32  	%r1182, %r1182, %r701;
	ld.global.u32 	%r702, [%rd6+244];
	xor.b32  	%r1181, %r1181, %r702;
	ld.global.u32 	%r703, [%rd6+248];
	xor.b32  	%r1180, %r1180, %r703;
	ld.global.u32 	%r704, [%rd6+252];
	xor.b32  	%r1179, %r1179, %r704;
	ld.global.u32 	%r705, [%rd6+256];
	xor.b32  	%r1178, %r1178, %r705;
$L__BB0_32:
	and.b32  	%r707, %r613, 8192;
	setp.eq.s32 	%p19, %r707, 0;
	@%p19 bra 	$L__BB0_34;
	ld.global.u32 	%r708, [%rd6+260];
	xor.b32  	%r1182, %r1182, %r708;
	ld.global.u32 	%r709, [%rd6+264];
	xor.b32  	%r1181, %r1181, %r709;
	ld.global.u32 	%r710, [%rd6+268];
	xor.b32  	%r1180, %r1180, %r710;
	ld.global.u32 	%r711, [%rd6+272];
	xor.b32  	%r1179, %r1179, %r711;
	ld.global.u32 	%r712, [%rd6+276];
	xor.b32  	%r1178, %r1178, %r712;
$L__BB0_34:
	and.b32  	%r714, %r613, 16384;
	setp.eq.s32 	%p20, %r714, 0;
	@%p20 bra 	$L__BB0_36;
	ld.global.u32 	%r715, [%rd6+280];
	xor.b32  	%r1182, %r1182, %r715;
	ld.global.u32 	%r716, [%rd6+284];
	xor.b32  	%r1181, %r1181, %r716;
	ld.global.u32 	%r717, [%rd6+288];
	xor.b32  	%r1180, %r1180, %r717;
	ld.global.u32 	%r718, [%rd6+292];
	xor.b32  	%r1179, %r1179, %r718;
	ld.global.u32 	%r719, [%rd6+296];
	xor.b32  	%r1178, %r1178, %r719;
$L__BB0_36:
	and.b32  	%r721, %r613, 32768;
	setp.eq.s32 	%p21, %r721, 0;
	@%p21 bra 	$L__BB0_38;
	ld.global.u32 	%r722, [%rd6+300];
	xor.b32  	%r1182, %r1182, %r722;
	ld.global.u32 	%r723, [%rd6+304];
	xor.b32  	%r1181, %r1181, %r723;
	ld.global.u32 	%r724, [%rd6+308];
	xor.b32  	%r1180, %r1180, %r724;
	ld.global.u32 	%r725, [%rd6+312];
	xor.b32  	%r1179, %r1179, %r725;
	ld.global.u32 	%r726, [%rd6+316];
	xor.b32  	%r1178, %r1178, %r726;
$L__BB0_38:
	add.s32 	%r1177, %r1177, 16;
	setp.ne.s32 	%p22, %r1177, 32;
	@%p22 bra 	$L__BB0_6;
	mad.lo.s32 	%r727, %r1171, -31, %r22;
	add.s32 	%r1171, %r727, 1;
	setp.ne.s32 	%p23, %r1171, 5;
	@%p23 bra 	$L__BB0_5;
	st.local.u32 	[%rd1+4], %r1182;
	st.local.v2.u32 	[%rd1+8], {%r1181, %r1180};
	st.local.v2.u32 	[%rd1+16], {%r1179, %r1178};
	setp.eq.s64 	%p24, %rd4, 1;
	@%p24 bra 	$L__BB0_115;
	mov.b32 	%r1178, 0;
	mov.u32 	%r1179, %r1178;
	mov.u32 	%r1180, %r1178;
	mov.u32 	%r1181, %r1178;
	mov.u32 	%r1182, %r1178;
	mov.u32 	%r1263, %r1178;
$L__BB0_42:
	mul.wide.u32 	%rd18, %r1263, 4;
	add.s64 	%rd19, %rd1, %rd18;
	ld.local.u32 	%r197, [%rd19+4];
	shl.b32 	%r198, %r1263, 5;
	mov.b32 	%r1269, 0;
$L__BB0_43:
	.pragma "nounroll";
	shr.u32 	%r730, %r197, %r1269;
	and.b32  	%r731, %r730, 1;
	setp.eq.b32 	%p25, %r731, 1;
	not.pred 	%p26, %p25;
	add.s32 	%r732, %r198, %r1269;
	mul.lo.s32 	%r733, %r732, 5;
	mul.wide.u32 	%rd20, %r733, 4;
	add.s64 	%rd7, %rd5, %rd20;
	@%p26 bra 	$L__BB0_45;
	ld.global.u32 	%r734, [%rd7];
	xor.b32  	%r1182, %r1182, %r734;
	ld.global.u32 	%r735, [%rd7+4];
	xor.b32  	%r1181, %r1181, %r735;
	ld.global.u32 	%r736, [%rd7+8];
	xor.b32  	%r1180, %r1180, %r736;
	ld.global.u32 	%r737, [%rd7+12];
	xor.b32  	%r1179, %r1179, %r737;
	ld.global.u32 	%r738, [%rd7+16];
	xor.b32  	%r1178, %r1178, %r738;
$L__BB0_45:
	and.b32  	%r740, %r730, 2;
	setp.eq.s32 	%p27, %r740, 0;
	@%p27 bra 	$L__BB0_47;
	ld.global.u32 	%r741, [%rd7+20];
	xor.b32  	%r1182, %r1182, %r741;
	ld.global.u32 	%r742, [%rd7+24];
	xor.b32  	%r1181, %r1181, %r742;
	ld.global.u32 	%r743, [%rd7+28];
	xor.b32  	%r1180, %r1180, %r743;
	ld.global.u32 	%r744, [%rd7+32];
	xor.b32  	%r1179, %r1179, %r744;
	ld.global.u32 	%r745, [%rd7+36];
	xor.b32  	%r1178, %r1178, %r745;
$L__BB0_47:
	and.b32  	%r747, %r730, 4;
	setp.eq.s32 	%p28, %r747, 0;
	@%p28 bra 	$L__BB0_49;
	ld.global.u32 	%r748, [%rd7+40];
	xor.b32  	%r1182, %r1182, %r748;
	ld.global.u32 	%r749, [%rd7+44];
	xor.b32  	%r1181, %r1181, %r749;
	ld.global.u32 	%r750, [%rd7+48];
	xor.b32  	%r1180, %r1180, %r750;
	ld.global.u32 	%r751, [%rd7+52];
	xor.b32  	%r1179, %r1179, %r751;
	ld.global.u32 	%r752, [%rd7+56];
	xor.b32  	%r1178, %r1178, %r752;
$L__BB0_49:
	and.b32  	%r754, %r730, 8;
	setp.eq.s32 	%p29, %r754, 0;
	@%p29 bra 	$L__BB0_51;
	ld.global.u32 	%r755, [%rd7+60];
	xor.b32  	%r1182, %r1182, %r755;
	ld.global.u32 	%r756, [%rd7+64];
	xor.b32  	%r1181, %r1181, %r756;
	ld.global.u32 	%r757, [%rd7+68];
	xor.b32  	%r1180, %r1180, %r757;
	ld.global.u32 	%r758, [%rd7+72];
	xor.b32  	%r1179, %r1179, %r758;
	ld.global.u32 	%r759, [%rd7+76];
	xor.b32  	%r1178, %r1178, %r759;
$L__BB0_51:
	and.b32  	%r761, %r730, 16;
	setp.eq.s32 	%p30, %r761, 0;
	@%p30 bra 	$L__BB0_53;
	ld.global.u32 	%r762, [%rd7+80];
	xor.b32  	%r1182, %r1182, %r762;
	ld.global.u32 	%r763, [%rd7+84];
	xor.b32  	%r1181, %r1181, %r763;
	ld.global.u32 	%r764, [%rd7+88];
	xor.b32  	%r1180, %r1180, %r764;
	ld.global.u32 	%r765, [%rd7+92];
	xor.b32  	%r1179, %r1179, %r765;
	ld.global.u32 	%r766, [%rd7+96];
	xor.b32  	%r1178, %r1178, %r766;
$L__BB0_53:
	and.b32  	%r768, %r730, 32;
	setp.eq.s32 	%p31, %r768, 0;
	@%p31 bra 	$L__BB0_55;
	ld.global.u32 	%r769, [%rd7+100];
	xor.b32  	%r1182, %r1182, %r769;
	ld.global.u32 	%r770, [%rd7+104];
	xor.b32  	%r1181, %r1181, %r770;
	ld.global.u32 	%r771, [%rd7+108];
	xor.b32  	%r1180, %r1180, %r771;
	ld.global.u32 	%r772, [%rd7+112];
	xor.b32  	%r1179, %r1179, %r772;
	ld.global.u32 	%r773, [%rd7+116];
	xor.b32  	%r1178, %r1178, %r773;
$L__BB0_55:
	and.b32  	%r775, %r730, 64;
	setp.eq.s32 	%p32, %r775, 0;
	@%p32 bra 	$L__BB0_57;
	ld.global.u32 	%r776, [%rd7+120];
	xor.b32  	%r1182, %r1182, %r776;
	ld.global.u32 	%r777, [%rd7+124];
	xor.b32  	%r1181, %r1181, %r777;
	ld.global.u32 	%r778, [%rd7+128];
	xor.b32  	%r1180, %r1180, %r778;
	ld.global.u32 	%r779, [%rd7+132];
	xor.b32  	%r1179, %r1179, %r779;
	ld.global.u32 	%r780, [%rd7+136];
	xor.b32  	%r1178, %r1178, %r780;
$L__BB0_57:
	and.b32  	%r782, %r730, 128;
	setp.eq.s32 	%p33, %r782, 0;
	@%p33 bra 	$L__BB0_59;
	ld.global.u32 	%r783, [%rd7+140];
	xor.b32  	%r1182, %r1182, %r783;
	ld.global.u32 	%r784, [%rd7+144];
	xor.b32  	%r1181, %r1181, %r784;
	ld.global.u32 	%r785, [%rd7+148];
	xor.b32  	%r1180, %r1180, %r785;
	ld.global.u32 	%r786, [%rd7+152];
	xor.b32  	%r1179, %r1179, %r786;
	ld.global.u32 	%r787, [%rd7+156];
	xor.b32  	%r1178, %r1178, %r787;
$L__BB0_59:
	and.b32  	%r789, %r730, 256;
	setp.eq.s32 	%p34, %r789, 0;
	@%p34 bra 	$L__BB0_61;
	ld.global.u32 	%r790, [%rd7+160];
	xor.b32  	%r1182, %r1182, %r790;
	ld.global.u32 	%r791, [%rd7+164];
	xor.b32  	%r1181, %r1181, %r791;
	ld.global.u32 	%r792, [%rd7+168];
	xor.b32  	%r1180, %r1180, %r792;
	ld.global.u32 	%r793, [%rd7+172];
	xor.b32  	%r1179, %r1179, %r793;
	ld.global.u32 	%r794, [%rd7+176];
	xor.b32  	%r1178, %r1178, %r794;
$L__BB0_61:
	and.b32  	%r796, %r730, 512;
	setp.eq.s32 	%p35, %r796, 0;
	@%p35 bra 	$L__BB0_63;
	ld.global.u32 	%r797, [%rd7+180];
	xor.b32  	%r1182, %r1182, %r797;
	ld.global.u32 	%r798, [%rd7+184];
	xor.b32  	%r1181, %r1181, %r798;
	ld.global.u32 	%r799, [%rd7+188];
	xor.b32  	%r1180, %r1180, %r799;
	ld.global.u32 	%r800, [%rd7+192];
	xor.b32  	%r1179, %r1179, %r800;
	ld.global.u32 	%r801, [%rd7+196];
	xor.b32  	%r1178, %r1178, %r801;
$L__BB0_63:
	and.b32  	%r803, %r730, 1024;
	setp.eq.s32 	%p36, %r803, 0;
	@%p36 bra 	$L__BB0_65;
	ld.global.u32 	%r804, [%rd7+200];
	xor.b32  	%r1182, %r1182, %r804;
	ld.global.u32 	%r805, [%rd7+204];
	xor.b32  	%r1181, %r1181, %r805;
	ld.global.u32 	%r806, [%rd7+208];
	xor.b32  	%r1180, %r1180, %r806;
	ld.global.u32 	%r807, [%rd7+212];
	xor.b32  	%r1179, %r1179, %r807;
	ld.global.u32 	%r808, [%rd7+216];
	xor.b32  	%r1178, %r1178, %r808;
$L__BB0_65:
	and.b32  	%r810, %r730, 2048;
	setp.eq.s32 	%p37, %r810, 0;
	@%p37 bra 	$L__BB0_67;
	ld.global.u32 	%r811, [%rd7+220];
	xor.b32  	%r1182, %r1182, %r811;
	ld.global.u32 	%r812, [%rd7+224];
	xor.b32  	%r1181, %r1181, %r812;
	ld.global.u32 	%r813, [%rd7+228];
	xor.b32  	%r1180, %r1180, %r813;
	ld.global.u32 	%r814, [%rd7+232];
	xor.b32  	%r1179, %r1179, %r814;
	ld.global.u32 	%r815, [%rd7+236];
	xor.b32  	%r1178, %r1178, %r815;
$L__BB0_67:
	and.b32  	%r817, %r730, 4096;
	setp.eq.s32 	%p38, %r817, 0;
	@%p38 bra 	$L__BB0_69;
	ld.global.u32 	%r818, [%rd7+240];
	xor.b32  	%r1182, %r1182, %r818;
	ld.global.u32 	%r819, [%rd7+244];
	xor.b32  	%r1181, %r1181, %r819;
	ld.global.u32 	%r820, [%rd7+248];
	xor.b32  	%r1180, %r1180, %r820;
	ld.global.u32 	%r821, [%rd7+252];
	xor.b32  	%r1179, %r1179, %r821;
	ld.global.u32 	%r822, [%rd7+256];
	xor.b32  	%r1178, %r1178, %r822;
$L__BB0_69:
	and.b32  	%r824, %r730, 8192;
	setp.eq.s32 	%p39, %r824, 0;
	@%p39 bra 	$L__BB0_71;
	ld.global.u32 	%r825, [%rd7+260];
	xor.b32  	%r1182, %r1182, %r825;
	ld.global.u32 	%r826, [%rd7+264];
	xor.b32  	%r1181, %r1181, %r826;
	ld.global.u32 	%r827, [%rd7+268];
	xor.b32  	%r1180, %r1180, %r827;
	ld.global.u32 	%r828, [%rd7+272];
	xor.b32  	%r1179, %r1179, %r828;
	ld.global.u32 	%r829, [%rd7+276];
	xor.b32  	%r1178, %r1178, %r829;
$L__BB0_71:
	and.b32  	%r831, %r730, 16384;
	setp.eq.s32 	%p40, %r831, 0;
	@%p40 bra 	$L__BB0_73;
	ld.global.u32 	%r832, [%rd7+280];
	xor.b32  	%r1182, %r1182, %r832;
	ld.global.u32 	%r833, [%rd7+284];
	xor.b32  	%r1181, %r1181, %r833;
	ld.global.u32 	%r834, [%rd7+288];
	xor.b32  	%r1180, %r1180, %r834;
	ld.global.u32 	%r835, [%rd7+292];
	xor.b32  	%r1179, %r1179, %r835;
	ld.global.u32 	%r836, [%rd7+296];
	xor.b32  	%r1178, %r1178, %r836;
$L__BB0_73:
	and.b32  	%r838, %r730, 32768;
	setp.eq.s32 	%p41, %r838, 0;
	@%p41 bra 	$L__BB0_75;
	ld.global.u32 	%r839, [%rd7+300];
	xor.b32  	%r1182, %r1182, %r839;
	ld.global.u32 	%r840, [%rd7+304];
	xor.b32  	%r1181, %r1181, %r840;
	ld.global.u32 	%r841, [%rd7+308];
	xor.b32  	%r1180, %r1180, %r841;
	ld.global.u32 	%r842, [%rd7+312];
	xor.b32  	%r1179, %r1179, %r842;
	ld.global.u32 	%r843, [%rd7+316];
	xor.b32  	%r1178, %r1178, %r843;
$L__BB0_75:
	add.s32 	%r1269, %r1269, 16;
	setp.ne.s32 	%p42, %r1269, 32;
	@%p42 bra 	$L__BB0_43;
	mad.lo.s32 	%r844, %r1263, -31, %r198;
	add.s32 	%r1263, %r844, 1;
	setp.ne.s32 	%p43, %r1263, 5;
	@%p43 bra 	$L__BB0_42;
	st.local.u32 	[%rd1+4], %r1182;
	st.local.v2.u32 	[%rd1+8], {%r1181, %r1180};
	st.local.v2.u32 	[%rd1+16], {%r1179, %r1178};
	setp.ne.s64 	%p44, %rd4, 3;
	@%p44 bra 	$L__BB0_115;
	mov.b32 	%r1178, 0;
	mov.u32 	%r1179, %r1178;
	mov.u32 	%r1180, %r1178;
	mov.u32 	%r1181, %r1178;
	mov.u32 	%r1182, %r1178;
	mov.u32 	%r1355, %r1178;
$L__BB0_79:
	mul.wide.u32 	%rd21, %r1355, 4;
	add.s64 	%rd22, %rd1, %rd21;
	ld.local.u32 	%r373, [%rd22+4];
	shl.b32 	%r374, %r1355, 5;
	mov.b32 	%r1361, 0;
$L__BB0_80:
	.pragma "nounroll";
	shr.u32 	%r847, %r373, %r1361;
	and.b32  	%r848, %r847, 1;
	setp.eq.b32 	%p45, %r848, 1;
	not.pred 	%p46, %p45;
	add.s32 	%r849, %r374, %r1361;
	mul.lo.s32 	%r850, %r849, 5;
	mul.wide.u32 	%rd23, %r850, 4;
	add.s64 	%rd8, %rd5, %rd23;
	@%p46 bra 	$L__BB0_82;
	ld.global.u32 	%r851, [%rd8];
	xor.b32  	%r1182, %r1182, %r851;
	ld.global.u32 	%r852, [%rd8+4];
	xor.b32  	%r1181, %r1181, %r852;
	ld.global.u32 	%r853, [%rd8+8];
	xor.b32  	%r1180, %r1180, %r853;
	ld.global.u32 	%r854, [%rd8+12];
	xor.b32  	%r1179, %r1179, %r854;
	ld.global.u32 	%r855, [%rd8+16];
	xor.b32  	%r1178, %r1178, %r855;
$L__BB0_82:
	and.b32  	%r857, %r847, 2;
	setp.eq.s32 	%p47, %r857, 0;
	@%p47 bra 	$L__BB0_84;
	ld.global.u32 	%r858, [%rd8+20];
	xor.b32  	%r1182, %r1182, %r858;
	ld.global.u32 	%r859, [%rd8+24];
	xor.b32  	%r1181, %r1181, %r859;
	ld.global.u32 	%r860, [%rd8+28];
	xor.b32  	%r1180, %r1180, %r860;
	ld.global.u32 	%r861, [%rd8+32];
	xor.b32  	%r1179, %r1179, %r861;
	ld.global.u32 	%r862, [%rd8+36];
	xor.b32  	%r1178, %r1178, %r862;
$L__BB0_84:
	and.b32  	%r864, %r847, 4;
	setp.eq.s32 	%p48, %r864, 0;
	@%p48 bra 	$L__BB0_86;
	ld.global.u32 	%r865, [%rd8+40];
	xor.b32  	%r1182, %r1182, %r865;
	ld.global.u32 	%r866, [%rd8+44];
	xor.b32  	%r1181, %r1181, %r866;
	ld.global.u32 	%r867, [%rd8+48];
	xor.b32  	%r1180, %r1180, %r867;
	ld.global.u32 	%r868, [%rd8+52];
	xor.b32  	%r1179, %r1179, %r868;
	ld.global.u32 	%r869, [%rd8+56];
	xor.b32  	%r1178, %r1178, %r869;
$L__BB0_86:
	and.b32  	%r871, %r847, 8;
	setp.eq.s32 	%p49, %r871, 0;
	@%p49 bra 	$L__BB0_88;
	ld.global.u32 	%r872, [%rd8+60];
	xor.b32  	%r1182, %r1182, %r872;
	ld.global.u32 	%r873, [%rd8+64];
	xor.b32  	%r1181, %r1181, %r873;
	ld.global.u32 	%r874, [%rd8+68];
	xor.b32  	%r1180, %r1180, %r874;
	ld.global.u32 	%r875, [%rd8+72];
	xor.b32  	%r1179, %r1179, %r875;
	ld.global.u32 	%r876, [%rd8+76];
	xor.b32  	%r1178, %r1178, %r876;
$L__BB0_88:
	and.b32  	%r878, %r847, 16;
	setp.eq.s32 	%p50, %r878, 0;
	@%p50 bra 	$L__BB0_90;
	ld.global.u32 	%r879, [%rd8+80];
	xor.b32  	%r1182, %r1182, %r879;
	ld.global.u32 	%r880, [%rd8+84];
	xor.b32  	%r1181, %r1181, %r880;
	ld.global.u32 	%r881, [%rd8+88];
	xor.b32  	%r1180, %r1180, %r881;
	ld.global.u32 	%r882, [%rd8+92];
	xor.b32  	%r1179, %r1179, %r882;
	ld.global.u32 	%r883, [%rd8+96];
	xor.b32  	%r1178, %r1178, %r883;
$L__BB0_90:
	and.b32  	%r885, %r847, 32;
	setp.eq.s32 	%p51, %r885, 0;
	@%p51 bra 	$L__BB0_92;
	ld.global.u32 	%r886, [%rd8+100];
	xor.b32  	%r1182, %r1182, %r886;
	ld.global.u32 	%r887, [%rd8+104];
	xor.b32  	%r1181, %r1181, %r887;
	ld.global.u32 	%r888, [%rd8+108];
	xor.b32  	%r1180, %r1180, %r888;
	ld.global.u32 	%r889, [%rd8+112];
	xor.b32  	%r1179, %r1179, %r889;
	ld.global.u32 	%r890, [%rd8+116];
	xor.b32  	%r1178, %r1178, %r890;
$L__BB0_92:
	and.b32  	%r892, %r847, 64;
	setp.eq.s32 	%p52, %r892, 0;
	@%p52 bra 	$L__BB0_94;
	ld.global.u32 	%r893, [%rd8+120];
	xor.b32  	%r1182, %r1182, %r893;
	ld.global.u32 	%r894, [%rd8+124];
	xor.b32  	%r1181, %r1181, %r894;
	ld.global.u32 	%r895, [%rd8+128];
	xor.b32  	%r1180, %r1180, %r895;
	ld.global.u32 	%r896, [%rd8+132];
	xor.b32  	%r1179, %r1179, %r896;
	ld.global.u32 	%r897, [%rd8+136];
	xor.b32  	%r1178, %r1178, %r897;
$L__BB0_94:
	and.b32  	%r899, %r847, 128;
	setp.eq.s32 	%p53, %r899, 0;
	@%p53 bra 	$L__BB0_96;
	ld.global.u32 	%r900, [%rd8+140];
	xor.b32  	%r1182, %r1182, %r900;
	ld.global.u32 	%r901, [%rd8+144];
	xor.b32  	%r1181, %r1181, %r901;
	ld.global.u32 	%r902, [%rd8+148];
	xor.b32  	%r1180, %r1180, %r902;
	ld.global.u32 	%r903, [%rd8+152];
	xor.b32  	%r1179, %r1179, %r903;
	ld.global.u32 	%r904, [%rd8+156];
	xor.b32  	%r1178, %r1178, %r904;
$L__BB0_96:
	and.b32  	%r906, %r847, 256;
	setp.eq.s32 	%p54, %r906, 0;
	@%p54 bra 	$L__BB0_98;
	ld.global.u32 	%r907, [%rd8+160];
	xor.b32  	%r1182, %r1182, %r907;
	ld.global.u32 	%r908, [%rd8+164];
	xor.b32  	%r1181, %r1181, %r908;
	ld.global.u32 	%r909, [%rd8+168];
	xor.b32  	%r1180, %r1180, %r909;
	ld.global.u32 	%r910, [%rd8+172];
	xor.b32  	%r1179, %r1179, %r910;
	ld.global.u32 	%r911, [%rd8+176];
	xor.b32  	%r1178, %r1178, %r911;
$L__BB0_98:
	and.b32  	%r913, %r847, 512;
	setp.eq.s32 	%p55, %r913, 0;
	@%p55 bra 	$L__BB0_100;
	ld.global.u32 	%r914, [%rd8+180];
	xor.b32  	%r1182, %r1182, %r914;
	ld.global.u32 	%r915, [%rd8+184];
	xor.b32  	%r1181, %r1181, %r915;
	ld.global.u32 	%r916, [%rd8+188];
	xor.b32  	%r1180, %r1180, %r916;
	ld.global.u32 	%r917, [%rd8+192];
	xor.b32  	%r1179, %r1179, %r917;
	ld.global.u32 	%r918, [%rd8+196];
	xor.b32  	%r1178, %r1178, %r918;
$L__BB0_100:
	and.b32  	%r920, %r847, 1024;
	setp.eq.s32 	%p56, %r920, 0;
	@%p56 bra 	$L__BB0_102;
	ld.global.u32 	%r921, [%rd8+200];
	xor.b32  	%r1182, %r1182, %r921;
	ld.global.u32 	%r922, [%rd8+204];
	xor.b32  	%r1181, %r1181, %r922;
	ld.global.u32 	%r923, [%rd8+208];
	xor.b32  	%r1180, %r1180, %r923;
	ld.global.u32 	%r924, [%rd8+212];
	xor.b32  	%r1179, %r1179, %r924;
	ld.global.u32 	%r925, [%rd8+216];
	xor.b32  	%r1178, %r1178, %r925;
$L__BB0_102:
	and.b32  	%r927, %r847, 2048;
	setp.eq.s32 	%p57, %r927, 0;
	@%p57 bra 	$L__BB0_104;
	ld.global.u32 	%r928, [%rd8+220];
	xor.b32  	%r1182, %r1182, %r928;
	ld.global.u32 	%r929, [%rd8+224];
	xor.b32  	%r1181, %r1181, %r929;
	ld.global.u32 	%r930, [%rd8+228];
	xor.b32  	%r1180, %r1180, %r930;
	ld.global.u32 	%r931, [%rd8+232];
	xor.b32  	%r1179, %r1179, %r931;
	ld.global.u32 	%r932, [%rd8+236];
	xor.b32  	%r1178, %r1178, %r932;
$L__BB0_104:
	and.b32  	%r934, %r847, 4096;
	setp.eq.s32 	%p58, %r934, 0;
	@%p58 bra 	$L__BB0_106;
	ld.global.u32 	%r935, [%rd8+240];
	xor.b32  	%r1182, %r1182, %r935;
	ld.global.u32 	%r936, [%rd8+244];
	xor.b32  	%r1181, %r1181, %r936;
	ld.global.u32 	%r937, [%rd8+248];
	xor.b32  	%r1180, %r1180, %r937;
	ld.global.u32 	%r938, [%rd8+252];
	xor.b32  	%r1179, %r1179, %r938;
	ld.global.u32 	%r939, [%rd8+256];
	xor.b32  	%r1178, %r1178, %r939;
$L__BB0_106:
	and.b32  	%r941, %r847, 8192;
	setp.eq.s32 	%p59, %r941, 0;
	@%p59 bra 	$L__BB0_108;
	ld.global.u32 	%r942, [%rd8+260];
	xor.b32  	%r1182, %r1182, %r942;
	ld.global.u32 	%r943, [%rd8+264];
	xor.b32  	%r1181, %r1181, %r943;
	ld.global.u32 	%r944, [%rd8+268];
	xor.b32  	%r1180, %r1180, %r944;
	ld.global.u32 	%r945, [%rd8+272];
	xor.b32  	%r1179, %r1179, %r945;
	ld.global.u32 	%r946, [%rd8+276];
	xor.b32  	%r1178, %r1178, %r946;
$L__BB0_108:
	and.b32  	%r948, %r847, 16384;
	setp.eq.s32 	%p60, %r948, 0;
	@%p60 bra 	$L__BB0_110;
	ld.global.u32 	%r949, [%rd8+280];
	xor.b32  	%r1182, %r1182, %r949;
	ld.global.u32 	%r950, [%rd8+284];
	xor.b32  	%r1181, %r1181, %r950;
	ld.global.u32 	%r951, [%rd8+288];
	xor.b32  	%r1180, %r1180, %r951;
	ld.global.u32 	%r952, [%rd8+292];
	xor.b32  	%r1179, %r1179, %r952;
	ld.global.u32 	%r953, [%rd8+296];
	xor.b32  	%r1178, %r1178, %r953;
$L__BB0_110:
	and.b32  	%r955, %r847, 32768;
	setp.eq.s32 	%p61, %r955, 0;
	@%p61 bra 	$L__BB0_112;
	ld.global.u32 	%r956, [%rd8+300];
	xor.b32  	%r1182, %r1182, %r956;
	ld.global.u32 	%r957, [%rd8+304];
	xor.b32  	%r1181, %r1181, %r957;
	ld.global.u32 	%r958, [%rd8+308];
	xor.b32  	%r1180, %r1180, %r958;
	ld.global.u32 	%r959, [%rd8+312];
	xor.b32  	%r1179, %r1179, %r959;
	ld.global.u32 	%r960, [%rd8+316];
	xor.b32  	%r1178, %r1178, %r960;
$L__BB0_112:
	add.s32 	%r1361, %r1361, 16;
	setp.ne.s32 	%p62, %r1361, 32;
	@%p62 bra 	$L__BB0_80;
	mad.lo.s32 	%r961, %r1355, -31, %r374;
	add.s32 	%r1355, %r961, 1;
	setp.ne.s32 	%p63, %r1355, 5;
	@%p63 bra 	$L__BB0_79;
	st.local.u32 	[%rd1+4], %r1182;
	st.local.v2.u32 	[%rd1+8], {%r1181, %r1180};
	st.local.v2.u32 	[%rd1+16], {%r1179, %r1178};
$L__BB0_115:
	shr.u64 	%rd52, %rd3, 2;
	add.s32 	%r1165, %r1165, 1;
	setp.gt.u64 	%p64, %rd3, 3;
	@%p64 bra 	$L__BB0_3;
$L__BB0_116:
	ld.param.u32 	%r1155, [_Z18monte_carlo_kernelffiiiPfm_param_2];
	setp.lt.s32 	%p65, %r1155, 1;
	mov.f32 	%f231, 0f00000000;
	@%p65 bra 	$L__BB0_138;
	ld.param.u32 	%r1156, [_Z18monte_carlo_kernelffiiiPfm_param_2];
	mov.f64 	%fd21, 0d4000000000000000;
	{
	.reg .b32 %temp; 
	mov.b64 	{%temp, %r963}, %fd21;
	}
	mov.f64 	%fd22, 0d4008000000000000;
	{
	.reg .b32 %temp; 
	mov.b64 	{%temp, %r964}, %fd22;
	}
	and.b32  	%r966, %r964, 2146435072;
	setp.eq.s32 	%p66, %r966, 1073741824;
	setp.lt.s32 	%p67, %r963, 0;
	and.pred  	%p1, %p67, %p66;
	mul.lo.s32 	%r967, %r3, 1703105765;
	sub.s32 	%r968, %r2, %r967;
	add.s32 	%r1453, %r968, 6977678;
	neg.s32 	%r1452, %r1156;
	mov.f32 	%f231, 0f00000000;
	mov.b32 	%r1459, 0;
	mov.f32 	%f228, 0fBF000000;
	mov.f32 	%f225, 0f3F000000;
	mov.f32 	%f226, %f225;
	mov.f32 	%f227, %f225;
	mov.f32 	%f229, %f228;
	mov.f32 	%f230, %f228;
$L__BB0_118:
	shr.u32 	%r969, %r1182, 2;
	xor.b32  	%r970, %r969, %r1182;
	shl.b32 	%r971, %r1178, 4;
	shl.b32 	%r972, %r970, 1;
	xor.b32  	%r973, %r972, %r971;
	xor.b32  	%r974, %r973, %r970;
	xor.b32  	%r564, %r974, %r1178;
	add.s32 	%r975, %r1453, %r564;
	shr.u32 	%r976, %r1181, 2;
	xor.b32  	%r977, %r976, %r1181;
	shl.b32 	%r978, %r564, 4;
	shl.b32 	%r979, %r977, 1;
	xor.b32  	%r980, %r979, %r978;
	xor.b32  	%r981, %r980, %r977;
	xor.b32  	%r565, %r981, %r564;
	add.s32 	%r982, %r1453, %r565;
	add.s32 	%r983, %r982, 362437;
	cvt.u64.u32 	%rd24, %r975;
	mul.wide.u32 	%rd25, %r983, 2097152;
	xor.b64  	%rd26, %rd25, %rd24;
	cvt.rn.f64.u64 	%fd23, %rd26;
	fma.rn.f64 	%fd24, %fd23, 0d3CA0000000000000, 0d3C90000000000000;
	setp.leu.f64 	%p68, %fd24, 0d3FE0000000000000;
	@%p68 bra 	$L__BB0_126;
	ld.param.f32 	%f210, [_Z18monte_carlo_kernelffiiiPfm_param_1];
	cvt.f64.f32 	%fd102, %f227;
	shr.u32 	%r1061, %r1180, 2;
	xor.b32  	%r1062, %r1061, %r1180;
	shl.b32 	%r1063, %r565, 4;
	shl.b32 	%r1064, %r1062, 1;
	xor.b32  	%r1065, %r1064, %r1063;
	xor.b32  	%r1066, %r1065, %r1062;
	xor.b32  	%r1067, %r1066, %r565;
	add.s32 	%r1068, %r1453, %r1067;
	add.s32 	%r1069, %r1068, 724874;
	shr.u32 	%r1070, %r1179, 2;
	xor.b32  	%r1071, %r1070, %r1179;
	shl.b32 	%r1072, %r1067, 4;
	shl.b32 	%r1073, %r1071, 1;
	xor.b32  	%r1074, %r1073, %r1072;
	xor.b32  	%r1075, %r1074, %r1071;
	xor.b32  	%r1464, %r1075, %r1067;
	add.s32 	%r1076, %r1453, %r1464;
	add.s32 	%r1077, %r1076, 1087311;
	cvt.u64.u32 	%rd36, %r1069;
	mul.wide.u32 	%rd37, %r1077, 2097152;
	xor.b64  	%rd38, %rd37, %rd36;
	cvt.rn.f64.u64 	%fd103, %rd38;
	fma.rn.f64 	%fd104, %fd103, 0d3CA0000000000000, 0d3C90000000000000;
	add.f64 	%fd105, %fd104, %fd104;
	cvt.f64.f32 	%fd106, %f210;
	mul.f64 	%fd107, %fd105, %fd106;
	sub.f64 	%fd108, %fd107, %fd106;
	add.f64 	%fd109, %fd108, %fd102;
	cvt.rn.f32.f64 	%f221, %fd109;
	cvt.f64.f32 	%fd110, %f226;
	shr.u32 	%r1078, %r1178, 2;
	xor.b32  	%r1079, %r1078, %r1178;
	shl.b32 	%r1080, %r1464, 4;
	shl.b32 	%r1081, %r1079, 1;
	xor.b32  	%r1082, %r1081, %r1080;
	xor.b32  	%r1083, %r1082, %r1079;
	xor.b32  	%r1463, %r1083, %r1464;
	add.s32 	%r1084, %r1453, %r1463;
	add.s32 	%r1085, %r1084, 1449748;
	shr.u32 	%r1086, %r564, 2;
	xor.b32  	%r1087, %r1086, %r564;
	shl.b32 	%r1088, %r1463, 4;
	shl.b32 	%r1089, %r1087, 1;
	xor.b32  	%r1090, %r1089, %r1088;
	xor.b32  	%r1091, %r1090, %r1087;
	xor.b32  	%r1182, %r1091, %r1463;
	add.s32 	%r1092, %r1453, %r1182;
	add.s32 	%r1093, %r1092, 1812185;
	cvt.u64.u32 	%rd39, %r1085;
	mul.wide.u32 	%rd40, %r1093, 2097152;
	xor.b64  	%rd41, %rd40, %rd39;
	cvt.rn.f64.u64 	%fd111, %rd41;
	fma.rn.f64 	%fd112, %fd111, 0d3CA0000000000000, 0d3C90000000000000;
	add.f64 	%fd113, %fd112, %fd112;
	mul.f64 	%fd114, %fd113, %fd106;
	sub.f64 	%fd115, %fd114, %fd106;
	add.f64 	%fd116, %fd115, %fd110;
	cvt.rn.f32.f64 	%f222, %fd116;
	cvt.f64.f32 	%fd117, %f225;
	shr.u32 	%r1094, %r565, 2;
	xor.b32  	%r1095, %r1094, %r565;
	shl.b32 	%r1096, %r1182, 4;
	shl.b32 	%r1097, %r1095, 1;
	xor.b32  	%r1098, %r1097, %r1096;
	xor.b32  	%r1099, %r1098, %r1095;
	xor.b32  	%r1181, %r1099, %r1182;
	add.s32 	%r1100, %r1453, %r1181;
	add.s32 	%r1101, %r1100, 2174622;
	shr.u32 	%r1102, %r1067, 2;
	xor.b32  	%r1103, %r1102, %r1067;
	shl.b32 	%r1104, %r1181, 4;
	shl.b32 	%r1105, %r1103, 1;
	xor.b32  	%r1106, %r1105, %r1104;
	xor.b32  	%r1107, %r1106, %r1103;
	xor.b32  	%r1180, %r1107, %r1181;
	add.s32 	%r1108, %r1453, %r1180;
	add.s32 	%r1109, %r1108, 2537059;
	cvt.u64.u32 	%rd42, %r1101;
	mul.wide.u32 	%rd43, %r1109, 2097152;
	xor.b64  	%rd44, %rd43, %rd42;
	cvt.rn.f64.u64 	%fd118, %rd44;
	fma.rn.f64 	%fd119, %fd118, 0d3CA0000000000000, 0d3C90000000000000;
	add.f64 	%fd120, %fd119, %fd119;
	mul.f64 	%fd121, %fd120, %fd106;
	sub.f64 	%fd122, %fd121, %fd106;
	add.f64 	%fd123, %fd122, %fd117;
	cvt.rn.f32.f64 	%f223, %fd123;
	mul.f32 	%f110, %f222, %f222;
	fma.rn.f32 	%f111, %f221, %f221, %f110;
	fma.rn.f32 	%f112, %f223, %f223, %f111;
	sqrt.rn.f32 	%f113, %f112;
	mul.f32 	%f114, %f229, %f229;
	fma.rn.f32 	%f115, %f230, %f230, %f114;
	fma.rn.f32 	%f116, %f228, %f228, %f115;
	sqrt.rn.f32 	%f11, %f116;
	add.f32 	%f117, %f113, %f11;
	mul.f32 	%f118, %f117, 0fC0000000;
	fma.rn.f32 	%f119, %f118, 0f3BBB989D, 0f3F000000;
	cvt.sat.f32.f32 	%f120, %f119;
	mov.f32 	%f121, 0f4B400001;
	mov.f32 	%f122, 0f437C0000;
	fma.rm.f32 	%f123, %f120, %f122, %f121;
	add.f32 	%f124, %f123, 0fCB40007F;
	neg.f32 	%f125, %f124;
	fma.rn.f32 	%f126, %f118, 0f3FB8AA3B, %f125;
	fma.rn.f32 	%f127, %f118, 0f32A57060, %f126;
	mov.b32 	%r1110, %f123;
	shl.b32 	%r1111, %r1110, 23;
	mov.b32 	%f128, %r1111;
	ex2.approx.ftz.f32 	%f129, %f127;
	mul.f32 	%f12, %f129, %f128;
	sub.f32 	%f130, %f221, %f230;
	sub.f32 	%f131, %f222, %f229;
	sub.f32 	%f132, %f223, %f228;
	mul.f32 	%f133, %f131, %f131;
	fma.rn.f32 	%f134, %f130, %f130, %f133;
	fma.rn.f32 	%f135, %f132, %f132, %f134;
	sqrt.rn.f32 	%f136, %f135;
	cvt.f64.f32 	%fd124, %f136;
	mul.f32 	%f137, %f44, %f136;
	cvt.f64.f32 	%fd125, %f137;
	add.f64 	%fd126, %fd125, 0d3FF0000000000000;
	add.f64 	%fd127, %fd126, %fd126;
	div.rn.f64 	%fd1, %fd124, %fd127;
	fma.rn.f64 	%fd128, %fd1, 0d3FF71547652B82FE, 0d4338000000000000;
	{
	.reg .b32 %temp; 
	mov.b64 	{%r571, %temp}, %fd128;
	}
	mov.f64 	%fd129, 0dC338000000000000;
	add.rn.f64 	%fd130, %fd128, %fd129;
	fma.rn.f64 	%fd131, %fd130, 0dBFE62E42FEFA39EF, %fd1;
	fma.rn.f64 	%fd132, %fd130, 0dBC7ABC9E3B39803F, %fd131;
	fma.rn.f64 	%fd133, %fd132, 0d3E5ADE1569CE2BDF, 0d3E928AF3FCA213EA;
	fma.rn.f64 	%fd134, %fd133, %fd132, 0d3EC71DEE62401315;
	fma.rn.f64 	%fd135, %fd134, %fd132, 0d3EFA01997C89EB71;
	fma.rn.f64 	%fd136, %fd135, %fd132, 0d3F2A01A014761F65;
	fma.rn.f64 	%fd137, %fd136, %fd132, 0d3F56C16C1852B7AF;
	fma.rn.f64 	%fd138, %fd137, %fd132, 0d3F81111111122322;
	fma.rn.f64 	%fd139, %fd138, %fd132, 0d3FA55555555502A1;
	fma.rn.f64 	%fd140, %fd139, %fd132, 0d3FC5555555555511;
	fma.rn.f64 	%fd141, %fd140, %fd132, 0d3FE000000000000B;
	fma.rn.f64 	%fd142, %fd141, %fd132, 0d3FF0000000000000;
	fma.rn.f64 	%fd143, %fd142, %fd132, 0d3FF0000000000000;
	{
	.reg .b32 %temp; 
	mov.b64 	{%r572, %temp}, %fd143;
	}
	{
	.reg .b32 %temp; 
	mov.b64 	{%temp, %r573}, %fd143;
	}
	shl.b32 	%r1112, %r571, 20;
	add.s32 	%r1113, %r1112, %r573;
	mov.b64 	%fd194, {%r572, %r1113};
	{
	.reg .b32 %temp; 
	mov.b64 	{%temp, %r1114}, %fd1;
	}
	mov.b32 	%f138, %r1114;
	abs.f32 	%f13, %f138;
	setp.lt.f32 	%p75, %f13, 0f4086232B;
	@%p75 bra 	$L__BB0_122;
	setp.lt.f64 	%p76, %fd1, 0d0000000000000000;
	add.f64 	%fd144, %fd1, 0d7FF0000000000000;
	selp.f64 	%fd194, 0d0000000000000000, %fd144, %p76;
	setp.geu.f32 	%p77, %f13, 0f40874800;
	@%p77 bra 	$L__BB0_122;
	shr.u32 	%r1115, %r571, 31;
	add.s32 	%r1116, %r571, %r1115;
	shr.s32 	%r1117, %r1116, 1;
	shl.b32 	%r1118, %r1117, 20;
	add.s32 	%r1119, %r573, %r1118;
	mov.b64 	%fd145, {%r572, %r1119};
	sub.s32 	%r1120, %r571, %r1117;
	shl.b32 	%r1121, %r1120, 20;
	add.s32 	%r1122, %r1121, 1072693248;
	mov.b32 	%r1123, 0;
	mov.b64 	%fd146, {%r1123, %r1122};
	mul.f64 	%fd194, %fd146, %fd145;
$L__BB0_122:
	{ // callseq 1, 0
	.param .b64 retval0;
	call.uni (retval0), 
	__internal_accurate_pow, 
	(
	);
	ld.param.f64 	%fd147, [retval0];
	} // callseq 1
	neg.f64 	%fd149, %fd147;
	selp.f64 	%fd150, %fd149, %fd147, %p1;
	div.rn.f64 	%fd151, %fd150, 0d400921FB60000000;
	cvt.rn.f32.f64 	%f139, %fd194;
	cvt.f64.f32 	%fd152, %f12;
	mul.f64 	%fd153, %fd151, %fd152;
	cvt.rn.f32.f64 	%f140, %fd153;
	mul.f32 	%f14, %f140, %f139;
	mul.f32 	%f141, %f226, %f226;
	fma.rn.f32 	%f142, %f227, %f227, %f141;
	fma.rn.f32 	%f143, %f225, %f225, %f142;
	sqrt.rn.f32 	%f144, %f143;
	add.f32 	%f145, %f144, %f11;
	mul.f32 	%f146, %f145, 0fC0000000;
	fma.rn.f32 	%f147, %f146, 0f3BBB989D, 0f3F000000;
	cvt.sat.f32.f32 	%f148, %f147;
	mov.f32 	%f149, 0f4B400001;
	mov.f32 	%f150, 0f437C0000;
	fma.rm.f32 	%f151, %f148, %f150, %f149;
	add.f32 	%f152, %f151, 0fCB40007F;
	neg.f32 	%f153, %f152;
	fma.rn.f32 	%f154, %f146, 0f3FB8AA3B, %f153;
	fma.rn.f32 	%f155, %f146, 0f32A57060, %f154;
	mov.b32 	%r1124, %f151;
	shl.b32 	%r1125, %r1124, 23;
	mov.b32 	%f156, %r1125;
	ex2.approx.ftz.f32 	%f157, %f155;
	mul.f32 	%f158, %f157, %f156;
	cvt.f64.f32 	%fd154, %f158;
	mul.f64 	%fd155, %fd151, %fd154;
	cvt.rn.f32.f64 	%f15, %fd155;
	sub.f32 	%f159, %f227, %f230;
	sub.f32 	%f160, %f226, %f229;
	sub.f32 	%f161, %f225, %f228;
	mul.f32 	%f162, %f160, %f160;
	fma.rn.f32 	%f163, %f159, %f159, %f162;
	fma.rn.f32 	%f164, %f161, %f161, %f163;
	sqrt.rn.f32 	%f165, %f164;
	cvt.f64.f32 	%fd156, %f165;
	mul.f32 	%f166, %f44, %f165;
	cvt.f64.f32 	%fd157, %f166;
	add.f64 	%fd158, %fd157, 0d3FF0000000000000;
	add.f64 	%fd159, %fd158, %fd158;
	div.rn.f64 	%fd6, %fd156, %fd159;
	fma.rn.f64 	%fd160, %fd6, 0d3FF71547652B82FE, 0d4338000000000000;
	{
	.reg .b32 %temp; 
	mov.b64 	{%r574, %temp}, %fd160;
	}
	mov.f64 	%fd161, 0dC338000000000000;
	add.rn.f64 	%fd162, %fd160, %fd161;
	fma.rn.f64 	%fd163, %fd162, 0dBFE62E42FEFA39EF, %fd6;
	fma.rn.f64 	%fd164, %fd162, 0dBC7ABC9E3B39803F, %fd163;
	fma.rn.f64 	%fd165, %fd164, 0d3E5ADE1569CE2BDF, 0d3E928AF3FCA213EA;
	fma.rn.f64 	%fd166, %fd165, %fd164, 0d3EC71DEE62401315;
	fma.rn.f64 	%fd167, %fd166, %fd164, 0d3EFA01997C89EB71;
	fma.rn.f64 	%fd168, %fd167, %fd164, 0d3F2A01A014761F65;
	fma.rn.f64 	%fd169, %fd168, %fd164, 0d3F56C16C1852B7AF;
	fma.rn.f64 	%fd170, %fd169, %fd164, 0d3F81111111122322;
	fma.rn.f64 	%fd171, %fd170, %fd164, 0d3FA55555555502A1;
	fma.rn.f64 	%fd172, %fd171, %fd164, 0d3FC5555555555511;
	fma.rn.f64 	%fd173, %fd172, %fd164, 0d3FE000000000000B;
	fma.rn.f64 	%fd174, %fd173, %fd164, 0d3FF0000000000000;
	fma.rn.f64 	%fd175, %fd174, %fd164, 0d3FF0000000000000;
	{
	.reg .b32 %temp; 
	mov.b64 	{%r575, %temp}, %fd175;
	}
	{
	.reg .b32 %temp; 
	mov.b64 	{%temp, %r576}, %fd175;
	}
	shl.b32 	%r1126, %r574, 20;
	add.s32 	%r1127, %r1126, %r576;
	mov.b64 	%fd195, {%r575, %r1127};
	{
	.reg .b32 %temp; 
	mov.b64 	{%temp, %r1128}, %fd6;
	}
	mov.b32 	%f167, %r1128;
	abs.f32 	%f16, %f167;
	setp.lt.f32 	%p78, %f16, 0f4086232B;
	@%p78 bra 	$L__BB0_125;
	setp.lt.f64 	%p79, %fd6, 0d0000000000000000;
	add.f64 	%fd176, %fd6, 0d7FF0000000000000;
	selp.f64 	%fd195, 0d0000000000000000, %fd176, %p79;
	setp.geu.f32 	%p80, %f16, 0f40874800;
	@%p80 bra 	$L__BB0_125;
	shr.u32 	%r1129, %r574, 31;
	add.s32 	%r1130, %r574, %r1129;
	shr.s32 	%r1131, %r1130, 1;
	shl.b32 	%r1132, %r1131, 20;
	add.s32 	%r1133, %r576, %r1132;
	mov.b64 	%fd177, {%r575, %r1133};
	sub.s32 	%r1134, %r574, %r1131;
	shl.b32 	%r1135, %r1134, 20;
	add.s32 	%r1136, %r1135, 1072693248;
	mov.b32 	%r1137, 0;
	mov.b64 	%fd178, {%r1137, %r1136};
	mul.f64 	%fd195, %fd178, %fd177;
$L__BB0_125:
	cvt.rn.f32.f64 	%f168, %fd195;
	mul.f32 	%f169, %f15, %f168;
	div.rn.f32 	%f224, %f14, %f169;
	mov.f32 	%f218, %f230;
	mov.f32 	%f219, %f229;
	mov.f32 	%f220, %f228;
	bra.uni 	$L__BB0_133;
$L__BB0_126:
	ld.param.f32 	%f209, [_Z18monte_carlo_kernelffiiiPfm_param_1];
	cvt.f64.f32 	%fd25, %f230;
	shr.u32 	%r984, %r1180, 2;
	xor.b32  	%r985, %r984, %r1180;
	shl.b32 	%r986, %r565, 4;
	shl.b32 	%r987, %r985, 1;
	xor.b32  	%r988, %r987, %r986;
	xor.b32  	%r989, %r988, %r985;
	xor.b32  	%r990, %r989, %r565;
	add.s32 	%r991, %r1453, %r990;
	add.s32 	%r992, %r991, 724874;
	shr.u32 	%r993, %r1179, 2;
	xor.b32  	%r994, %r993, %r1179;
	shl.b32 	%r995, %r990, 4;
	shl.b32 	%r996, %r994, 1;
	xor.b32  	%r997, %r996, %r995;
	xor.b32  	%r998, %r997, %r994;
	xor.b32  	%r1464, %r998, %r990;
	add.s32 	%r999, %r1453, %r1464;
	add.s32 	%r1000, %r999, 1087311;
	cvt.u64.u32 	%rd27, %r992;
	mul.wide.u32 	%rd28, %r1000, 2097152;
	xor.b64  	%rd29, %rd28, %rd27;
	cvt.rn.f64.u64 	%fd26, %rd29;
	fma.rn.f64 	%fd27, %fd26, 0d3CA0000000000000, 0d3C90000000000000;
	add.f64 	%fd28, %fd27, %fd27;
	cvt.f64.f32 	%fd29, %f209;
	mul.f64 	%fd30, %fd28, %fd29;
	sub.f64 	%fd31, %fd30, %fd29;
	add.f64 	%fd32, %fd31, %fd25;
	cvt.rn.f32.f64 	%f218, %fd32;
	cvt.f64.f32 	%fd33, %f229;
	shr.u32 	%r1001, %r1178, 2;
	xor.b32  	%r1002, %r1001, %r1178;
	shl.b32 	%r1003, %r1464, 4;
	shl.b32 	%r1004, %r1002, 1;
	xor.b32  	%r1005, %r1004, %r1003;
	xor.b32  	%r1006, %r1005, %r1002;
	xor.b32  	%r1463, %r1006, %r1464;
	add.s32 	%r1007, %r1453, %r1463;
	add.s32 	%r1008, %r1007, 1449748;
	shr.u32 	%r1009, %r564, 2;
	xor.b32  	%r1010, %r1009, %r564;
	shl.b32 	%r1011, %r1463, 4;
	shl.b32 	%r1012, %r1010, 1;
	xor.b32  	%r1013, %r1012, %r1011;
	xor.b32  	%r1014, %r1013, %r1010;
	xor.b32  	%r1182, %r1014, %r1463;
	add.s32 	%r1015, %r1453, %r1182;
	add.s32 	%r1016, %r1015, 1812185;
	cvt.u64.u32 	%rd30, %r1008;
	mul.wide.u32 	%rd31, %r1016, 2097152;
	xor.b64  	%rd32, %rd31, %rd30;
	cvt.rn.f64.u64 	%fd34, %rd32;
	fma.rn.f64 	%fd35, %fd34, 0d3CA0000000000000, 0d3C90000000000000;
	add.f64 	%fd36, %fd35, %fd35;
	mul.f64 	%fd37, %fd36, %fd29;
	sub.f64 	%fd38, %fd37, %fd29;
	add.f64 	%fd39, %fd38, %fd33;
	cvt.rn.f32.f64 	%f219, %fd39;
	cvt.f64.f32 	%fd40, %f228;
	shr.u32 	%r1017, %r565, 2;
	xor.b32  	%r1018, %r1017, %r565;
	shl.b32 	%r1019, %r1182, 4;
	shl.b32 	%r1020, %r1018, 1;
	xor.b32  	%r1021, %r1020, %r1019;
	xor.b32  	%r1022, %r1021, %r1018;
	xor.b32  	%r1181, %r1022, %r1182;
	add.s32 	%r1023, %r1453, %r1181;
	add.s32 	%r1024, %r1023, 2174622;
	shr.u32 	%r1025, %r990, 2;
	xor.b32  	%r1026, %r1025, %r990;
	shl.b32 	%r1027, %r1181, 4;
	shl.b32 	%r1028, %r1026, 1;
	xor.b32  	%r1029, %r1028, %r1027;
	xor.b32  	%r1030, %r1029, %r1026;
	xor.b32  	%r1180, %r1030, %r1181;
	add.s32 	%r1031, %r1453, %r1180;
	add.s32 	%r1032, %r1031, 2537059;
	cvt.u64.u32 	%rd33, %r1024;
	mul.wide.u32 	%rd34, %r1032, 2097152;
	xor.b64  	%rd35, %rd34, %rd33;
	cvt.rn.f64.u64 	%fd41, %rd35;
	fma.rn.f64 	%fd42, %fd41, 0d3CA0000000000000, 0d3C90000000000000;
	add.f64 	%fd43, %fd42, %fd42;
	mul.f64 	%fd44, %fd43, %fd29;
	sub.f64 	%fd45, %fd44, %fd29;
	add.f64 	%fd46, %fd45, %fd40;
	cvt.rn.f32.f64 	%f220, %fd46;
	mul.f32 	%f50, %f226, %f226;
	fma.rn.f32 	%f51, %f227, %f227, %f50;
	fma.rn.f32 	%f52, %f225, %f225, %f51;
	sqrt.rn.f32 	%f21, %f52;
	mul.f32 	%f53, %f219, %f219;
	fma.rn.f32 	%f54, %f218, %f218, %f53;
	fma.rn.f32 	%f55, %f220, %f220, %f54;
	sqrt.rn.f32 	%f56, %f55;
	add.f32 	%f57, %f21, %f56;
	mul.f32 	%f58, %f57, 0fC0000000;
	fma.rn.f32 	%f59, %f58, 0f3BBB989D, 0f3F000000;
	cvt.sat.f32.f32 	%f60, %f59;
	mov.f32 	%f61, 0f4B400001;
	mov.f32 	%f62, 0f437C0000;
	fma.rm.f32 	%f63, %f60, %f62, %f61;
	add.f32 	%f64, %f63, 0fCB40007F;
	neg.f32 	%f65, %f64;
	fma.rn.f32 	%f66, %f58, 0f3FB8AA3B, %f65;
	fma.rn.f32 	%f67, %f58, 0f32A57060, %f66;
	mov.b32 	%r1033, %f63;
	shl.b32 	%r1034, %r1033, 23;
	mov.b32 	%f68, %r1034;
	ex2.approx.ftz.f32 	%f69, %f67;
	mul.f32 	%f22, %f69, %f68;
	sub.f32 	%f70, %f227, %f218;
	sub.f32 	%f71, %f226, %f219;
	sub.f32 	%f72, %f225, %f220;
	mul.f32 	%f73, %f71, %f71;
	fma.rn.f32 	%f74, %f70, %f70, %f73;
	fma.rn.f32 	%f75, %f72, %f72, %f74;
	sqrt.rn.f32 	%f76, %f75;
	cvt.f64.f32 	%fd47, %f76;
	mul.f32 	%f77, %f44, %f76;
	cvt.f64.f32 	%fd48, %f77;
	add.f64 	%fd49, %fd48, 0d3FF0000000000000;
	add.f64 	%fd50, %fd49, %fd49;
	div.rn.f64 	%fd11, %fd47, %fd50;
	fma.rn.f64 	%fd51, %fd11, 0d3FF71547652B82FE, 0d4338000000000000;
	{
	.reg .b32 %temp; 
	mov.b64 	{%r582, %temp}, %fd51;
	}
	mov.f64 	%fd52, 0dC338000000000000;
	add.rn.f64 	%fd53, %fd51, %fd52;
	fma.rn.f64 	%fd54, %fd53, 0dBFE62E42FEFA39EF, %fd11;
	fma.rn.f64 	%fd55, %fd53, 0dBC7ABC9E3B39803F, %fd54;
	fma.rn.f64 	%fd56, %fd55, 0d3E5ADE1569CE2BDF, 0d3E928AF3FCA213EA;
	fma.rn.f64 	%fd57, %fd56, %fd55, 0d3EC71DEE62401315;
	fma.rn.f64 	%fd58, %fd57, %fd55, 0d3EFA01997C89EB71;
	fma.rn.f64 	%fd59, %fd58, %fd55, 0d3F2A01A014761F65;
	fma.rn.f64 	%fd60, %fd59, %fd55, 0d3F56C16C1852B7AF;
	fma.rn.f64 	%fd61, %fd60, %fd55, 0d3F81111111122322;
	fma.rn.f64 	%fd62, %fd61, %fd55, 0d3FA55555555502A1;
	fma.rn.f64 	%fd63, %fd62, %fd55, 0d3FC5555555555511;
	fma.rn.f64 	%fd64, %fd63, %fd55, 0d3FE000000000000B;
	fma.rn.f64 	%fd65, %fd64, %fd55, 0d3FF0000000000000;
	fma.rn.f64 	%fd66, %fd65, %fd55, 0d3FF0000000000000;
	{
	.reg .b32 %temp; 
	mov.b64 	{%r583, %temp}, %fd66;
	}
	{
	.reg .b32 %temp; 
	mov.b64 	{%temp, %r584}, %fd66;
	}
	shl.b32 	%r1035, %r582, 20;
	add.s32 	%r1036, %r1035, %r584;
	mov.b64 	%fd196, {%r583, %r1036};
	{
	.reg .b32 %temp; 
	mov.b64 	{%temp, %r1037}, %fd11;
	}
	mov.b32 	%f78, %r1037;
	abs.f32 	%f23, %f78;
	setp.lt.f32 	%p69, %f23, 0f4086232B;
	@%p69 bra 	$L__BB0_129;
	setp.lt.f64 	%p70, %fd11, 0d0000000000000000;
	add.f64 	%fd67, %fd11, 0d7FF0000000000000;
	selp.f64 	%fd196, 0d0000000000000000, %fd67, %p70;
	setp.geu.f32 	%p71, %f23, 0f40874800;
	@%p71 bra 	$L__BB0_129;
	shr.u32 	%r1038, %r582, 31;
	add.s32 	%r1039, %r582, %r1038;
	shr.s32 	%r1040, %r1039, 1;
	shl.b32 	%r1041, %r1040, 20;
	add.s32 	%r1042, %r584, %r1041;
	mov.b64 	%fd68, {%r583, %r1042};
	sub.s32 	%r1043, %r582, %r1040;
	shl.b32 	%r1044, %r1043, 20;
	add.s32 	%r1045, %r1044, 1072693248;
	mov.b32 	%r1046, 0;
	mov.b64 	%fd69, {%r1046, %r1045};
	mul.f64 	%fd196, %fd69, %fd68;
$L__BB0_129:
	{ // callseq 0, 0
	.param .b64 retval0;
	call.uni (retval0), 
	__internal_accurate_pow, 
	(
	);
	ld.param.f64 	%fd70, [retval0];
	} // callseq 0
	neg.f64 	%fd72, %fd70;
	selp.f64 	%fd73, %fd72, %fd70, %p1;
	div.rn.f64 	%fd74, %fd73, 0d400921FB60000000;
	cvt.rn.f32.f64 	%f79, %fd196;
	cvt.f64.f32 	%fd75, %f22;
	mul.f64 	%fd76, %fd74, %fd75;
	cvt.rn.f32.f64 	%f80, %fd76;
	mul.f32 	%f24, %f80, %f79;
	mul.f32 	%f81, %f229, %f229;
	fma.rn.f32 	%f82, %f230, %f230, %f81;
	fma.rn.f32 	%f83, %f228, %f228, %f82;
	sqrt.rn.f32 	%f84, %f83;
	add.f32 	%f85, %f21, %f84;
	mul.f32 	%f86, %f85, 0fC0000000;
	fma.rn.f32 	%f87, %f86, 0f3BBB989D, 0f3F000000;
	cvt.sat.f32.f32 	%f88, %f87;
	mov.f32 	%f89, 0f4B400001;
	mov.f32 	%f90, 0f437C0000;
	fma.rm.f32 	%f91, %f88, %f90, %f89;
	add.f32 	%f92, %f91, 0fCB40007F;
	neg.f32 	%f93, %f92;
	fma.rn.f32 	%f94, %f86, 0f3FB8AA3B, %f93;
	fma.rn.f32 	%f95, %f86, 0f32A57060, %f94;
	mov.b32 	%r1047, %f91;
	shl.b32 	%r1048, %r1047, 23;
	mov.b32 	%f96, %r1048;
	ex2.approx.ftz.f32 	%f97, %f95;
	mul.f32 	%f98, %f97, %f96;
	cvt.f64.f32 	%fd77, %f98;
	mul.f64 	%fd78, %fd74, %fd77;
	cvt.rn.f32.f64 	%f25, %fd78;
	sub.f32 	%f99, %f227, %f230;
	sub.f32 	%f100, %f226, %f229;
	sub.f32 	%f101, %f225, %f228;
	mul.f32 	%f102, %f100, %f100;
	fma.rn.f32 	%f103, %f99, %f99, %f102;
	fma.rn.f32 	%f104, %f101, %f101, %f103;
	sqrt.rn.f32 	%f105, %f104;
	cvt.f64.f32 	%fd79, %f105;
	mul.f32 	%f106, %f44, %f105;
	cvt.f64.f32 	%fd80, %f106;
	add.f64 	%fd81, %fd80, 0d3FF0000000000000;
	add.f64 	%fd82, %fd81, %fd81;
	div.rn.f64 	%fd16, %fd79, %fd82;
	fma.rn.f64 	%fd83, %fd16, 0d3FF71547652B82FE, 0d4338000000000000;
	{
	.reg .b32 %temp; 
	mov.b64 	{%r585, %temp}, %fd83;
	}
	mov.f64 	%fd84, 0dC338000000000000;
	add.rn.f64 	%fd85, %fd83, %fd84;
	fma.rn.f64 	%fd86, %fd85, 0dBFE62E42FEFA39EF, %fd16;
	fma.rn.f64 	%fd87, %fd85, 0dBC7ABC9E3B39803F, %fd86;
	fma.rn.f64 	%fd88, %fd87, 0d3E5ADE1569CE2BDF, 0d3E928AF3FCA213EA;
	fma.rn.f64 	%fd89, %fd88, %fd87, 0d3EC71DEE62401315;
	fma.rn.f64 	%fd90, %fd89, %fd87, 0d3EFA01997C89EB71;
	fma.rn.f64 	%fd91, %fd90, %fd87, 0d3F2A01A014761F65;
	fma.rn.f64 	%fd92, %fd91, %fd87, 0d3F56C16C1852B7AF;
	fma.rn.f64 	%fd93, %fd92, %fd87, 0d3F81111111122322;
	fma.rn.f64 	%fd94, %fd93, %fd87, 0d3FA55555555502A1;
	fma.rn.f64 	%fd95, %fd94, %fd87, 0d3FC5555555555511;
	fma.rn.f64 	%fd96, %fd95, %fd87, 0d3FE000000000000B;
	fma.rn.f64 	%fd97, %fd96, %fd87, 0d3FF0000000000000;
	fma.rn.f64 	%fd98, %fd97, %fd87, 0d3FF0000000000000;
	{
	.reg .b32 %temp; 
	mov.b64 	{%r586, %temp}, %fd98;
	}
	{
	.reg .b32 %temp; 
	mov.b64 	{%temp, %r587}, %fd98;
	}
	shl.b32 	%r1049, %r585, 20;
	add.s32 	%r1050, %r1049, %r587;
	mov.b64 	%fd197, {%r586, %r1050};
	{
	.reg .b32 %temp; 
	mov.b64 	{%temp, %r1051}, %fd16;
	}
	mov.b32 	%f107, %r1051;
	abs.f32 	%f26, %f107;
	setp.lt.f32 	%p72, %f26, 0f4086232B;
	@%p72 bra 	$L__BB0_132;
	setp.lt.f64 	%p73, %fd16, 0d0000000000000000;
	add.f64 	%fd99, %fd16, 0d7FF0000000000000;
	selp.f64 	%fd197, 0d0000000000000000, %fd99, %p73;
	setp.geu.f32 	%p74, %f26, 0f40874800;
	@%p74 bra 	$L__BB0_132;
	shr.u32 	%r1052, %r585, 31;
	add.s32 	%r1053, %r585, %r1052;
	shr.s32 	%r1054, %r1053, 1;
	shl.b32 	%r1055, %r1054, 20;
	add.s32 	%r1056, %r587, %r1055;
	mov.b64 	%fd100, {%r586, %r1056};
	sub.s32 	%r1057, %r585, %r1054;
	shl.b32 	%r1058, %r1057, 20;
	add.s32 	%r1059, %r1058, 1072693248;
	mov.b32 	%r1060, 0;
	mov.b64 	%fd101, {%r1060, %r1059};
	mul.f64 	%fd197, %fd101, %fd100;
$L__BB0_132:
	cvt.rn.f32.f64 	%f108, %fd197;
	mul.f32 	%f109, %f25, %f108;
	div.rn.f32 	%f224, %f24, %f109;
	mov.f32 	%f221, %f227;
	mov.f32 	%f222, %f226;
	mov.f32 	%f223, %f225;
$L__BB0_133:
	mul.f32 	%f170, %f224, %f224;
	min.f32 	%f171, %f170, 0f3F800000;
	shr.u32 	%r1138, %r1464, 2;
	xor.b32  	%r1139, %r1138, %r1464;
	shl.b32 	%r1140, %r1180, 4;
	shl.b32 	%r1141, %r1139, 1;
	xor.b32  	%r1142, %r1141, %r1140;
	xor.b32  	%r1143, %r1142, %r1139;
	xor.b32  	%r1179, %r1143, %r1180;
	add.s32 	%r1144, %r1453, %r1179;
	add.s32 	%r1145, %r1144, 2899496;
	shr.u32 	%r1146, %r1463, 2;
	xor.b32  	%r1147, %r1146, %r1463;
	shl.b32 	%r1148, %r1179, 4;
	shl.b32 	%r1149, %r1147, 1;
	xor.b32  	%r1150, %r1149, %r1148;
	xor.b32  	%r1151, %r1150, %r1147;
	xor.b32  	%r1178, %r1151, %r1179;
	add.s32 	%r1152, %r1453, %r1178;
	add.s32 	%r1153, %r1152, 3261933;
	cvt.u64.u32 	%rd45, %r1145;
	mul.wide.u32 	%rd46, %r1153, 2097152;
	xor.b64  	%rd47, %rd46, %rd45;
	cvt.rn.f64.u64 	%fd179, %rd47;
	fma.rn.f64 	%fd180, %fd179, 0d3CA0000000000000, 0d3C90000000000000;
	cvt.f64.f32 	%fd181, %f171;
	setp.gtu.f64 	%p81, %fd180, %fd181;
	@%p81 bra 	$L__BB0_135;
	mov.f32 	%f225, %f223;
	mov.f32 	%f226, %f222;
	mov.f32 	%f227, %f221;
	mov.f32 	%f228, %f220;
	mov.f32 	%f229, %f219;
	mov.f32 	%f230, %f218;
$L__BB0_135:
	ld.param.u32 	%r1158, [_Z18monte_carlo_kernelffiiiPfm_param_4];
	setp.lt.s32 	%p82, %r1459, %r1158;
	@%p82 bra 	$L__BB0_137;
	sub.f32 	%f172, %f227, %f230;
	sub.f32 	%f173, %f226, %f229;
	sub.f32 	%f174, %f225, %f228;
	mul.f32 	%f175, %f173, %f173;
	fma.rn.f32 	%f176, %f172, %f172, %f175;
	fma.rn.f32 	%f177, %f174, %f174, %f176;
	sqrt.rn.f32 	%f178, %f177;
	mul.f32 	%f179, %f226, %f226;
	fma.rn.f32 	%f180, %f227, %f227, %f179;
	fma.rn.f32 	%f181, %f225, %f225, %f180;
	mul.f32 	%f182, %f229, %f229;
	fma.rn.f32 	%f183, %f230, %f230, %f182;
	fma.rn.f32 	%f184, %f228, %f228, %f183;
	fma.rn.f32 	%f185, %f44, %f178, 0f3F800000;
	mul.f32 	%f186, %f185, %f185;
	fma.rn.f32 	%f187, %f185, %f185, %f186;
	rcp.rn.f32 	%f188, %f187;
	rcp.rn.f32 	%f189, %f178;
	add.f32 	%f190, %f189, 0fC0800000;
	sqrt.rn.f32 	%f191, %f184;
	sqrt.rn.f32 	%f192, %f181;
	fma.rn.f32 	%f193, %f227, %f230, 0f00000000;
	fma.rn.f32 	%f194, %f226, %f229, %f193;
	fma.rn.f32 	%f195, %f225, %f228, %f194;
	mul.f32 	%f196, %f192, %f191;
	div.rn.f32 	%f197, %f195, %f196;
	mov.f32 	%f198, 0f3F800000;
	sub.f32 	%f199, %f198, %f197;
	cvt.f64.f32 	%fd182, %f188;
	add.f32 	%f200, %f192, %f191;
	add.f32 	%f201, %f200, %f200;
	div.rn.f32 	%f202, %f201, %f178;
	mul.f32 	%f203, %f202, %f199;
	sub.f32 	%f204, %f203, %f188;
	cvt.f64.f32 	%fd183, %f204;
	cvt.f64.f32 	%fd184, %f178;
	mov.f64 	%fd185, 0dC000000000000000;
	div.rn.f64 	%fd186, %fd185, %fd184;
	add.f64 	%fd187, %fd183, %fd186;
	cvt.f64.f32 	%fd188, %f185;
	cvt.f64.f32 	%fd189, %f44;
	add.f64 	%fd190, %fd189, %fd189;
	div.rn.f64 	%fd191, %fd190, %fd188;
	add.f64 	%fd192, %fd191, %fd187;
	mul.f64 	%fd193, %fd192, %fd182;
	cvt.rn.f32.f64 	%f205, %fd193;
	add.f32 	%f206, %f190, %f205;
	add.f32 	%f231, %f231, %f206;
$L__BB0_137:
	add.s32 	%r1459, %r1459, 1;
	add.s32 	%r1453, %r1453, 3624370;
	add.s32 	%r1452, %r1452, 1;
	setp.ne.s32 	%p83, %r1452, 0;
	@%p83 bra 	$L__BB0_118;
$L__BB0_138:
	ld.param.u64 	%rd51, [_Z18monte_carlo_kernelffiiiPfm_param_5];
	ld.param.u32 	%r1159, [_Z18monte_carlo_kernelffiiiPfm_param_4];
	ld.param.u32 	%r1157, [_Z18monte_carlo_kernelffiiiPfm_param_2];
	sub.s32 	%r1154, %r1157, %r1159;
	cvt.rn.f32.s32 	%f207, %r1154;
	div.rn.f32 	%f208, %f231, %f207;
	cvta.to.global.u64 	%rd48, %rd51;
	shl.b64 	%rd49, %rd2, 2;
	add.s64 	%rd50, %rd48, %rd49;
	st.global.f32 	[%rd50], %f208;
$L__BB0_139:
	ret;

}
.func  (.param .b64 func_retval0) __internal_accurate_pow()
{
	.reg .pred 	%p<8>;
	.reg .b32 	%r<46>;
	.reg .b32 	%f<3>;
	.reg .b64 	%fd<109>;

	mov.f64 	%fd10, 0d4000000000000000;
	{
	.reg .b32 %temp; 
	mov.b64 	{%temp, %r8}, %fd10;
	}
	{
	.reg .b32 %temp; 
	mov.b64 	{%r9, %temp}, %fd10;
	}
	shr.u32 	%r10, %r8, 20;
	setp.lt.u32 	%p1, %r8, 1048576;
	mov.f64 	%fd11, 0d4360000000000000;
	{
	.reg .b32 %temp; 
	mov.b64 	{%temp, %r11}, %fd11;
	}
	{
	.reg .b32 %temp; 
	mov.b64 	{%r12, %temp}, %fd11;
	}
	shr.u32 	%r13, %r11, 20;
	add.s32 	%r14, %r13, -54;
	selp.b32 	%r15, %r12, %r9, %p1;
	selp.b32 	%r16, %r11, %r8, %p1;
	selp.b32 	%r1, %r14, %r10, %p1;
	add.s32 	%r45, %r1, -1023;
	and.b32  	%r17, %r16, -2146435073;
	or.b32  	%r18, %r17, 1072693248;
	mov.b64 	%fd107, {%r15, %r18};
	setp.lt.u32 	%p2, %r18, 1073127583;
	@%p2 bra 	$L__BB1_2;
	{
	.reg .b32 %temp; 
	mov.b64 	{%r19, %temp}, %fd107;
	}
	{
	.reg .b32 %temp; 
	mov.b64 	{%temp, %r20}, %fd107;
	}
	add.s32 	%r21, %r20, -1048576;
	mov.b64 	%fd107, {%r19, %r21};
	add.s32 	%r45, %r1, -1022;
$L__BB1_2:
	add.f64 	%fd12, %fd107, 0dBFF0000000000000;
	add.f64 	%fd13, %fd107, 0d3FF0000000000000;
	rcp.approx.ftz.f64 	%fd14, %fd13;
	neg.f64 	%fd15, %fd13;
	fma.rn.f64 	%fd16, %fd15, %fd14, 0d3FF0000000000000;
	fma.rn.f64 	%fd17, %fd16, %fd16, %fd16;
	fma.rn.f64 	%fd18, %fd17, %fd14, %fd14;
	mul.f64 	%fd19, %fd12, %fd18;
	fma.rn.f64 	%fd20, %fd12, %fd18, %fd19;
	mul.f64 	%fd21, %fd20, %fd20;
	fma.rn.f64 	%fd22, %fd21, 0d3EB0F5FF7D2CAFE2, 0d3ED0F5D241AD3B5A;
	fma.rn.f64 	%fd23, %fd22, %fd21, 0d3EF3B20A75488A3F;
	fma.rn.f64 	%fd24, %fd23, %fd21, 0d3F1745CDE4FAECD5;
	fma.rn.f64 	%fd25, %fd24, %fd21, 0d3F3C71C7258A578B;
	fma.rn.f64 	%fd26, %fd25, %fd21, 0d3F6249249242B910;
	fma.rn.f64 	%fd27, %fd26, %fd21, 0d3F89999999999DFB;
	sub.f64 	%fd28, %fd12, %fd20;
	add.f64 	%fd29, %fd28, %fd28;
	neg.f64 	%fd30, %fd20;
	fma.rn.f64 	%fd31, %fd30, %fd12, %fd29;
	mul.f64 	%fd32, %fd18, %fd31;
	fma.rn.f64 	%fd33, %fd21, %fd27, 0d3FB5555555555555;
	mov.f64 	%fd34, 0d3FB5555555555555;
	sub.f64 	%fd35, %fd34, %fd33;
	fma.rn.f64 	%fd36, %fd21, %fd27, %fd35;
	add.f64 	%fd37, %fd36, 0dBC46A4CB00B9E7B0;
	add.f64 	%fd38, %fd33, %fd37;
	sub.f64 	%fd39, %fd33, %fd38;
	add.f64 	%fd40, %fd37, %fd39;
	mul.rn.f64 	%fd41, %fd20, %fd20;
	neg.f64 	%fd42, %fd41;
	fma.rn.f64 	%fd43, %fd20, %fd20, %fd42;
	{
	.reg .b32 %temp; 
	mov.b64 	{%r22, %temp}, %fd32;
	}
	{
	.reg .b32 %temp; 
	mov.b64 	{%temp, %r23}, %fd32;
	}
	add.s32 	%r24, %r23, 1048576;
	mov.b64 	%fd44, {%r22, %r24};
	fma.rn.f64 	%fd45, %fd20, %fd44, %fd43;
	mul.rn.f64 	%fd46, %fd41, %fd20;
	neg.f64 	%fd47, %fd46;
	fma.rn.f64 	%fd48, %fd41, %fd20, %fd47;
	fma.rn.f64 	%fd49, %fd41, %fd32, %fd48;
	fma.rn.f64 	%fd50, %fd45, %fd20, %fd49;
	mul.rn.f64 	%fd51, %fd38, %fd46;
	neg.f64 	%fd52, %fd51;
	fma.rn.f64 	%fd53, %fd38, %fd46, %fd52;
	fma.rn.f64 	%fd54, %fd38, %fd50, %fd53;
	fma.rn.f64 	%fd55, %fd40, %fd46, %fd54;
	add.f64 	%fd56, %fd51, %fd55;
	sub.f64 	%fd57, %fd51, %fd56;
	add.f64 	%fd58, %fd55, %fd57;
	add.f64 	%fd59, %fd20, %fd56;
	sub.f64 	%fd60, %fd20, %fd59;
	add.f64 	%fd61, %fd56, %fd60;
	add.f64 	%fd62, %fd58, %fd61;
	add.f64 	%fd63, %fd32, %fd62;
	add.f64 	%fd64, %fd59, %fd63;
	sub.f64 	%fd65, %fd59, %fd64;
	add.f64 	%fd66, %fd63, %fd65;
	xor.b32  	%r25, %r45, -2147483648;
	mov.b32 	%r26, 1127219200;
	mov.b64 	%fd67, {%r25, %r26};
	mov.b32 	%r27, -2147483648;
	mov.b64 	%fd68, {%r27, %r26};
	sub.f64 	%fd69, %fd67, %fd68;
	fma.rn.f64 	%fd70, %fd69, 0d3FE62E42FEFA39EF, %fd64;
	fma.rn.f64 	%fd71, %fd69, 0dBFE62E42FEFA39EF, %fd70;
	sub.f64 	%fd72, %fd71, %fd64;
	sub.f64 	%fd73, %fd66, %fd72;
	fma.rn.f64 	%fd74, %fd69, 0d3C7ABC9E3B39803F, %fd73;
	add.f64 	%fd75, %fd70, %fd74;
	sub.f64 	%fd76, %fd70, %fd75;
	add.f64 	%fd77, %fd74, %fd76;
	mov.f64 	%fd78, 0d4008000000000000;
	{
	.reg .b32 %temp; 
	mov.b64 	{%temp, %r28}, %fd78;
	}
	{
	.reg .b32 %temp; 
	mov.b64 	{%r29, %temp}, %fd78;
	}
	shl.b32 	%r30, %r28, 1;
	setp.gt.u32 	%p3, %r30, -33554433;
	and.b32  	%r31, %r28, -15728641;
	selp.b32 	%r32, %r31, %r28, %p3;
	mov.b64 	%fd79, {%r29, %r32};
	mul.rn.f64 	%fd80, %fd75, %fd79;
	neg.f64 	%fd81, %fd80;
	fma.rn.f64 	%fd82, %fd75, %fd79, %fd81;
	fma.rn.f64 	%fd83, %fd77, %fd79, %fd82;
	add.f64 	%fd4, %fd80, %fd83;
	sub.f64 	%fd84, %fd80, %fd4;
	add.f64 	%fd5, %fd83, %fd84;
	fma.rn.f64 	%fd85, %fd4, 0d3FF71547652B82FE, 0d4338000000000000;
	{
	.reg .b32 %temp; 
	mov.b64 	{%r5, %temp}, %fd85;
	}
	mov.f64 	%fd86, 0dC338000000000000;
	add.rn.f64 	%fd87, %fd85, %fd86;
	fma.rn.f64 	%fd88, %fd87, 0dBFE62E42FEFA39EF, %fd4;
	fma.rn.f64 	%fd89, %fd87, 0dBC7ABC9E3B39803F, %fd88;
	fma.rn.f64 	%fd90, %fd89, 0d3E5ADE1569CE2BDF, 0d3E928AF3FCA213EA;
	fma.rn.f64 	%fd91, %fd90, %fd89, 0d3EC71DEE62401315;
	fma.rn.f64 	%fd92, %fd91, %fd89, 0d3EFA01997C89EB71;
	fma.rn.f64 	%fd93, %fd92, %fd89, 0d3F2A01A014761F65;
	fma.rn.f64 	%fd94, %fd93, %fd89, 0d3F56C16C1852B7AF;
	fma.rn.f64 	%fd95, %fd94, %fd89, 0d3F81111111122322;
	fma.rn.f64 	%fd96, %fd95, %fd89, 0d3FA55555555502A1;
	fma.rn.f64 	%fd97, %fd96, %fd89, 0d3FC5555555555511;
	fma.rn.f64 	%fd98, %fd97, %fd89, 0d3FE000000000000B;
	fma.rn.f64 	%fd99, %fd98, %fd89, 0d3FF0000000000000;
	fma.rn.f64 	%fd100, %fd99, %fd89, 0d3FF0000000000000;
	{
	.reg .b32 %temp; 
	mov.b64 	{%r6, %temp}, %fd100;
	}
	{
	.reg .b32 %temp; 
	mov.b64 	{%temp, %r7}, %fd100;
	}
	shl.b32 	%r33, %r5, 20;
	add.s32 	%r34, %r33, %r7;
	mov.b64 	%fd108, {%r6, %r34};
	{
	.reg .b32 %temp; 
	mov.b64 	{%temp, %r35}, %fd4;
	}
	mov.b32 	%f2, %r35;
	abs.f32 	%f1, %f2;
	setp.lt.f32 	%p4, %f1, 0f4086232B;
	@%p4 bra 	$L__BB1_5;
	setp.lt.f64 	%p5, %fd4, 0d0000000000000000;
	add.f64 	%fd101, %fd4, 0d7FF0000000000000;
	selp.f64 	%fd108, 0d0000000000000000, %fd101, %p5;
	setp.geu.f32 	%p6, %f1, 0f40874800;
	@%p6 bra 	$L__BB1_5;
	shr.u32 	%r36, %r5, 31;
	add.s32 	%r37, %r5, %r36;
	shr.s32 	%r38, %r37, 1;
	shl.b32 	%r39, %r38, 20;
	add.s32 	%r40, %r7, %r39;
	mov.b64 	%fd102, {%r6, %r40};
	sub.s32 	%r41, %r5, %r38;
	shl.b32 	%r42, %r41, 20;
	add.s32 	%r43, %r42, 1072693248;
	mov.b32 	%r44, 0;
	mov.b64 	%fd103, {%r44, %r43};
	mul.f64 	%fd108, %fd103, %fd102;
$L__BB1_5:
	abs.f64 	%fd104, %fd108;
	setp.eq.f64 	%p7, %fd104, 0d7FF0000000000000;
	fma.rn.f64 	%fd105, %fd108, %fd5, %fd108;
	selp.f64 	%fd106, %fd108, %fd105, %p7;
	st.param.f64 	[func_retval0], %fd106;
	ret;

}


// ===== COMPILED SASS (sm_100) =====

	.target	sm_100

	.elftype	@"ET_EXEC"


//--------------------- .note.nv.tkinfo           --------------------------
	.section	.note.nv.tkinfo,"",@"SHT_NOTE"
	.sectionflags	@"SHF_NOTE_NV_TKINFO"
	.tkinfo
        /*0018*/ 	.word	0x00000002
        /*0030*/ 	.string	""
        /*0030*/ 	.string	"ptxas"
        /*0030*/ 	.string	"Cuda compilation tools, release 13.0, V13.0.88"
        /*0030*/ 	.string	"Build cuda_13.0.r13.0/compiler.36424714_0"
        /*0030*/ 	.string	"-arch sm_100 -m 64 "



//--------------------- .note.nv.cuinfo           --------------------------
	.section	.note.nv.cuinfo,"",@"SHT_NOTE"
	.sectionflags	@"SHF_NOTE_NV_CUINFO"
        /*0018*/ 	.short	0x0002
        /*001a*/ 	.short	0x0064
        /*001c*/ 	.short	0x0082
	.zero		2


//--------------------- .nv.info                  --------------------------
	.section	.nv.info,"",@"SHT_CUDA_INFO"
	.align	4


	//----- nvinfo : EIATTR_REGCOUNT
	.align		4
        /*0000*/ 	.byte	0x04, 0x2f
        /*0002*/ 	.short	(.L_10 - .L_9)
	.align		4
.L_9:
        /*0004*/ 	.word	index@(_Z18monte_carlo_kernelffiiiPfm)
        /*0008*/ 	.word	0x00000030


	//----- nvinfo : EIATTR_FRAME_SIZE
	.align		4
.L_10:
        /*000c*/ 	.byte	0x04, 0x11
        /*000e*/ 	.short	(.L_12 - .L_11)
	.align		4
.L_11:
        /*0010*/ 	.word	index@($_Z18monte_carlo_kernelffiiiPfm$__internal_accurate_pow)
        /*0014*/ 	.word	0x00000030


	//----- nvinfo : EIATTR_FRAME_SIZE
	.align		4
.L_12:
        /*0018*/ 	.byte	0x04, 0x11
        /*001a*/ 	.short	(.L_14 - .L_13)
	.align		4
.L_13:
        /*001c*/ 	.word	index@($__internal_3_$__cuda_sm3x_div_rn_noftz_f32_slowpath)
        /*0020*/ 	.word	0x00000030


	//----- nvinfo : EIATTR_FRAME_SIZE
	.align		4
.L_14:
        /*0024*/ 	.byte	0x04, 0x11
        /*0026*/ 	.short	(.L_16 - .L_15)
	.align		4
.L_15:
        /*0028*/ 	.word	index@($__internal_2_$__cuda_sm20_sqrt_rn_f32_slowpath)
        /*002c*/ 	.word	0x00000030


	//----- nvinfo : EIATTR_FRAME_SIZE
	.align		4
.L_16:
        /*0030*/ 	.byte	0x04, 0x11
        /*0032*/ 	.short	(.L_18 - .L_17)
	.align		4
.L_17:
        /*0034*/ 	.word	index@($__internal_1_$__cuda_sm20_rcp_rn_f32_slowpath)
        /*0038*/ 	.word	0x00000030


	//----- nvinfo : EIATTR_FRAME_SIZE
	.align		4
.L_18:
        /*003c*/ 	.byte	0x04, 0x11
        /*003e*/ 	.short	(.L_20 - .L_19)
	.align		4
.L_19:
        /*0040*/ 	.word	index@($__internal_0_$__cuda_sm20_div_rn_f64_full)
        /*0044*/ 	.word	0x00000030


	//----- nvinfo : EIATTR_FRAME_SIZE
	.align		4
.L_20:
        /*0048*/ 	.byte	0x04, 0x11
        /*004a*/ 	.short	(.L_22 - .L_21)
	.align		4
.L_21:
        /*004c*/ 	.word	index@(_Z18monte_carlo_kernelffiiiPfm)
        /*0050*/ 	.word	0x00000030


	//----- nvinfo : EIATTR_MIN_STACK_SIZE
	.align		4
.L_22:
        /*0054*/ 	.byte	0x04, 0x12
        /*0056*/ 	.short	(.L_24 - .L_23)
	.align		4
.L_23:
        /*0058*/ 	.word	index@(_Z18monte_carlo_kernelffiiiPfm)
        /*005c*/ 	.word	0x00000030
.L_24:


//--------------------- .nv.compat                --------------------------
	.section	.nv.compat,"",@"SHT_CUDA_COMPAT_INFO"
	.align	4
        /*0000*/ 	.byte	0x02, 0x09, 0x00, 0x00, 0x02, 0x02, 0x01, 0x00, 0x02, 0x05, 0x05, 0x00, 0x03, 0x07, 0x01, 0x01
        /*0010*/ 	.byte	0x02, 0x03, 0x00, 0x00, 0x02, 0x06, 0x01, 0x00, 0x04, 0x0b, 0x08, 0x00, 0x01, 0x00, 0x00, 0x00
        /*0020*/ 	.byte	0x00, 0x00, 0x00, 0x00


//--------------------- .nv.info._Z18monte_carlo_kernelffiiiPfm --------------------------
	.section	.nv.info._Z18monte_carlo_kernelffiiiPfm,"",@"SHT_CUDA_INFO"
	.sectionflags	@""
	.align	4


	//----- nvinfo : EIATTR_CUDA_API_VERSION
	.align		4
        /*0000*/ 	.byte	0x04, 0x37
        /*0002*/ 	.short	(.L_26 - .L_25)
.L_25:
        /*0004*/ 	.word	0x00000082


	//----- nvinfo : EIATTR_KPARAM_INFO
	.align		4
.L_26:
        /*0008*/ 	.byte	0x04, 0x17
        /*000a*/ 	.short	(.L_28 - .L_27)
.L_27:
        /*000c*/ 	.word	0x00000000
        /*0010*/ 	.short	0x0006
        /*0012*/ 	.short	0x0020
        /*0014*/ 	.byte	0x00, 0xf0, 0x21, 0x00


	//----- nvinfo : EIATTR_KPARAM_INFO
	.align		4
.L_28:
        /*0018*/ 	.byte	0x04, 0x17
        /*001a*/ 	.short	(.L_30 - .L_29)
.L_29:
        /*001c*/ 	.word	0x00000000
        /*0020*/ 	.short	0x0005
        /*0022*/ 	.short	0x0018
        /*0024*/ 	.byte	0x00, 0xf5, 0x21, 0x00


	//----- nvinfo : EIATTR_KPARAM_INFO
	.align		4
.L_30:
        /*0028*/ 	.byte	0x04, 0x17
        /*002a*/ 	.short	(.L_32 - .L_31)
.L_31:
        /*002c*/ 	.word	0x00000000
        /*0030*/ 	.short	0x0004
        /*0032*/ 	.short	0x0010
        /*0034*/ 	.byte	0x00, 0xf0, 0x11, 0x00


	//----- nvinfo : EIATTR_KPARAM_INFO
	.align		4
.L_32:
        /*0038*/ 	.byte	0x04, 0x17
        /*003a*/ 	.short	(.L_34 - .L_33)
.L_33:
        /*003c*/ 	.word	0x00000000
        /*0040*/ 	.short	0x0003
        /*0042*/ 	.short	0x000c
        /*0044*/ 	.byte	0x00, 0xf0, 0x11, 0x00


	//----- nvinfo : EIATTR_KPARAM_INFO
	.align		4
.L_34:
        /*0048*/ 	.byte	0x04, 0x17
        /*004a*/ 	.short	(.L_36 - .L_35)
.L_35:
        /*004c*/ 	.word	0x00000000
        /*0050*/ 	.short	0x0002
        /*0052*/ 	.short	0x0008
        /*0054*/ 	.byte	0x00, 0xf0, 0x11, 0x00


	//----- nvinfo : EIATTR_KPARAM_INFO
	.align		4
.L_36:
        /*0058*/ 	.byte	0x04, 0x17
        /*005a*/ 	.short	(.L_38 - .L_37)
.L_37:
        /*005c*/ 	.word	0x00000000
        /*0060*/ 	.short	0x0001
        /*0062*/ 	.short	0x0004
        /*0064*/ 	.byte	0x00, 0xf0, 0x11, 0x00


	//----- nvinfo : EIATTR_KPARAM_INFO
	.align		4
.L_38:
        /*0068*/ 	.byte	0x04, 0x17
        /*006a*/ 	.short	(.L_40 - .L_39)
.L_39:
        /*006c*/ 	.word	0x00000000
        /*0070*/ 	.short	0x0000
        /*0072*/ 	.short	0x0000
        /*0074*/ 	.byte	0x00, 0xf0, 0x11, 0x00


	//----- nvinfo : EIATTR_SPARSE_MMA_MASK
	.align		4
.L_40:
        /*0078*/ 	.byte	0x03, 0x50
        /*007a*/ 	.short	0x0000


	//----- nvinfo : EIATTR_MAXREG_COUNT
	.align		4
        /*007c*/ 	.byte	0x03, 0x1b
        /*007e*/ 	.short	0x00ff


	//----- nvinfo : EIATTR_MERCURY_ISA_VERSION
	.align		4
        /*0080*/ 	.byte	0x03, 0x5f
        /*0082*/ 	.short	0x0101


	//----- nvinfo : EIATTR_VRC_CTA_INIT_COUNT
	.align		4
        /*0084*/ 	.byte	0x02, 0x4a
	.zero		1
	.zero		1


	//----- nvinfo : EIATTR_EXIT_INSTR_OFFSETS
	.align		4
        /*0088*/ 	.byte	0x04, 0x1c
        /*008a*/ 	.short	(.L_42 - .L_41)


	//   ....[0]....
.L_41:
        /*008c*/ 	.word	0x00000080


	//   ....[1]....
        /*0090*/ 	.word	0x00006d20


	//----- nvinfo : EIATTR_CRS_STACK_SIZE
	.align		4
.L_42:
        /*0094*/ 	.byte	0x04, 0x1e
        /*0096*/ 	.short	(.L_44 - .L_43)
.L_43:
        /*0098*/ 	.word	0x00000000


	//----- nvinfo : EIATTR_CBANK_PARAM_SIZE
	.align		4
.L_44:
        /*009c*/ 	.byte	0x03, 0x19
        /*009e*/ 	.short	0x0028


	//----- nvinfo : EIATTR_PARAM_CBANK
	.align		4
        /*00a0*/ 	.byte	0x04, 0x0a
        /*00a2*/ 	.short	(.L_46 - .L_45)
	.align		4
.L_45:
        /*00a4*/ 	.word	index@(.nv.constant0._Z18monte_carlo_kernelffiiiPfm)
        /*00a8*/ 	.short	0x0380
        /*00aa*/ 	.short	0x0028


	//----- nvinfo : EIATTR_SW_WAR
	.align		4
.L_46:
        /*00ac*/ 	.byte	0x04, 0x36
        /*00ae*/ 	.short	(.L_48 - .L_47)
.L_47:
        /*00b0*/ 	.word	0x00000008
.L_48:


//--------------------- .nv.callgraph             --------------------------
	.section	.nv.callgraph,"",@"SHT_CUDA_CALLGRAPH"
	.align	4
	.sectionentsize	8
	.align		4
        /*0000*/ 	.word	0x00000000
	.align		4
        /*0004*/ 	.word	0xffffffff
	.align		4
        /*0008*/ 	.word	0x00000000
	.align		4
        /*000c*/ 	.word	0xfffffffe
	.align		4
        /*0010*/ 	.word	0x00000000
	.align		4
        /*0014*/ 	.word	0xfffffffd
	.align		4
        /*0018*/ 	.word	0x00000000
	.align		4
        /*001c*/ 	.word	0xfffffffc


//--------------------- .nv.constant4             --------------------------
	.section	.nv.constant4,"a",@progbits
	.align	8
	.align		8
.nv.constant4:
        /*0000*/ 	.dword	precalc_xorwow_matrix
	.align		8
        /*0008*/ 	.dword	precalc_xorwow_offset_matrix
	.align		8
        /*0010*/ 	.dword	mrg32k3aM1
	.align		8
        /*0018*/ 	.dword	mrg32k3aM2
	.align		8
        /*0020*/ 	.dword	mrg32k3aM1SubSeq
	.align		8
        /*0028*/ 	.dword	mrg32k3aM2SubSeq
	.align		8
        /*0030*/ 	.dword	mrg32k3aM1Seq
	.align		8
        /*0038*/ 	.dword	mrg32k3aM2Seq


//--------------------- .nv.constant3             --------------------------
	.section	.nv.constant3,"a",@progbits
	.align	8
.nv.constant3:
	.type		__cr_lgamma_table,@object
	.size		__cr_lgamma_table,(.L_8 - __cr_lgamma_table)
__cr_lgamma_table:
        /*0000*/ 	.byte	0x00, 0x00, 0x00, 0x00, 0x00, 0x00, 0x00, 0x00, 0x00, 0x00, 0x00, 0x00, 0x00, 0x00, 0x00, 0x00
        /*0010*/ 	.byte	0xef, 0x39, 0xfa, 0xfe, 0x42, 0x2e, 0xe6, 0x3f, 0x02, 0x20, 0x2a, 0xfa, 0x0b, 0xab, 0xfc, 0x3f
        /*0020*/ 	.byte	0xf9, 0x2c, 0x92, 0x7c, 0xa7, 0x6c, 0x09, 0x40, 0xc9, 0x79, 0x44, 0x3c, 0x64, 0x26, 0x13, 0x40
        /*0030*/ 	.byte	0xca, 0x01, 0xcf, 0x3a, 0x27, 0x51, 0x1a, 0x40, 0x30, 0xcc, 0x2d, 0xf3, 0xe1, 0x0c, 0x21, 0x40
        /*0040*/ 	.byte	0x0d, 0xb7, 0xfc, 0x82, 0x8e, 0x35, 0x25, 0x40
.L_8:


//--------------------- .text._Z18monte_carlo_kernelffiiiPfm --------------------------
	.section	.text._Z18monte_carlo_kernelffiiiPfm,"ax",@progbits
	.align	128
        .global         _Z18monte_carlo_kernelffiiiPfm
        .type           _Z18monte_carlo_kernelffiiiPfm,@function
        .size           _Z18monte_carlo_kernelffiiiPfm,(.L_x_123 - _Z18monte_carlo_kernelffiiiPfm)
        .other          _Z18monte_carlo_kernelffiiiPfm,@"STO_CUDA_ENTRY STV_DEFAULT"
_Z18monte_carlo_kernelffiiiPfm:
.text._Z18monte_carlo_kernelffiiiPfm:
[----:B------:R-:W0:Y:S01]  /*0000*/  LDC R1, c[0x0][0x37c] ;  /* 0x0000df00ff017b82 */ /* 0x000e220000000800 */
[----:B------:R-:W1:Y:S07]  /*0010*/  S2R R0, SR_TID.X ;  /* 0x0000000000007919 */ /* 0x000e6e0000002100 */
[----:B------:R-:W1:Y:S01]  /*0020*/  S2UR UR4, SR_CTAID.X ;  /* 0x00000000000479c3 */ /* 0x000e620000002500 */
[----:B------:R-:W2:Y:S01]  /*0030*/  LDCU UR5, c[0x0][0x38c] ;  /* 0x00007180ff0577ac */ /* 0x000ea20008000800 */
[----:B0-----:R-:W-:-:S06]  /*0040*/  VIADD R1, R1, 0xffffffd0 ;  /* 0xffffffd001017836 */ /* 0x001fcc0000000000 */
[----:B------:R-:W1:Y:S02]  /*0050*/  LDC R7, c[0x0][0x360] ;  /* 0x0000d800ff077b82 */ /* 0x000e640000000800 */
[----:B-1----:R-:W-:-:S05]  /*0060*/  IMAD R7, R7, UR4, R0 ;  /* 0x0000000407077c24 */ /* 0x002fca000f8e0200 */
[----:B--2---:R-:W-:-:S13]  /*0070*/  ISETP.GE.AND P0, PT, R7, UR5, PT ;  /* 0x0000000507007c0c */ /* 0x004fda000bf06270 */
[----:B------:R-:W-:Y:S05]  /*0080*/  @P0 EXIT ;  /* 0x000000000000094d */ /* 0x000fea0003800000 */
[----:B------:R-:W0:Y:S01]  /*0090*/  LDC.64 R2, c[0x0][0x3a0] ;  /* 0x0000e800ff027b82 */ /* 0x000e220000000a00 */
[----:B------:R-:W-:Y:S01]  /*00a0*/  ISETP.NE.AND P0, PT, R7, RZ, PT ;  /* 0x000000ff0700720c */ /* 0x000fe20003f05270 */
[----:B------:R-:W1:Y:S01]  /*00b0*/  LDCU.64 UR6, c[0x0][0x358] ;  /* 0x00006b00ff0677ac */ /* 0x000e620008000a00 */
[----:B------:R-:W-:Y:S01]  /*00c0*/  BSSY.RECONVERGENT B0, `(.L_x_0) ;  /* 0x0000260000007945 */ /* 0x000fe20003800200 */
[----:B------:R-:W-:Y:S02]  /*00d0*/  SHF.R.S32.HI R0, RZ, 0x1f, R7 ;  /* 0x0000001fff007819 */ /* 0x000fe40000011407 */
[----:B0-----:R-:W-:Y:S02]  /*00e0*/  LOP3.LUT R11, R2, 0xaad26b49, RZ, 0x3c, !PT ;  /* 0xaad26b49020b7812 */ /* 0x001fe400078e3cff */
[----:B------:R-:W-:-:S03]  /*00f0*/  LOP3.LUT R6, R3, 0xf7dcefdd, RZ, 0x3c, !PT ;  /* 0xf7dcefdd03067812 */ /* 0x000fc600078e3cff */
[----:B------:R-:W-:Y:S02]  /*0100*/  IMAD R11, R11, 0x4182bed5, RZ ;  /* 0x4182bed50b0b7824 */ /* 0x000fe400078e02ff */
[----:B------:R-:W-:Y:S02]  /*0110*/  IMAD R32, R6, -0x658354e5, RZ ;  /* 0x9a7cab1b06207824 */ /* 0x000fe400078e02ff */
[C---:B------:R-:W-:Y:S01]  /*0120*/  VIADD R3, R11.reuse, 0x75bcd15 ;  /* 0x075bcd150b037836 */ /* 0x040fe20000000000 */
[C---:B------:R-:W-:Y:S01]  /*0130*/  LOP3.LUT R4, R11.reuse, 0x159a55e5, RZ, 0x3c, !PT ;  /* 0x159a55e50b047812 */ /* 0x040fe200078e3cff */
[C---:B------:R-:W-:Y:S01]  /*0140*/  VIADD R5, R32.reuse, 0x1f123bb5 ;  /* 0x1f123bb520057836 */ /* 0x040fe20000000000 */
[C---:B------:R-:W-:Y:S01]  /*0150*/  IADD3 R2, PT, PT, R11.reuse, 0x64f0c9, R32 ;  /* 0x0064f0c90b027810 */ /* 0x040fe20007ffe020 */
[----:B------:R-:W-:Y:S01]  /*0160*/  VIADD R33, R11, 0x583f19 ;  /* 0x00583f190b217836 */ /* 0x000fe20000000000 */
[----:B------:R-:W-:Y:S02]  /*0170*/  LOP3.LUT R32, R32, 0x5491333, RZ, 0x3c, !PT ;  /* 0x0549133320207812 */ /* 0x000fe400078e3cff */
[----:B------:R0:W-:Y:S04]  /*0180*/  STL.64 [R1+0x8], R4 ;  /* 0x0000080401007387 */ /* 0x0001e80000100a00 */
[----:B------:R0:W-:Y:S04]  /*0190*/  STL.64 [R1], R2 ;  /* 0x0000000201007387 */ /* 0x0001e80000100a00 */
[----:B------:R0:W-:Y:S01]  /*01a0*/  STL.64 [R1+0x10], R32 ;  /* 0x0000102001007387 */ /* 0x0001e20000100a00 */
[----:B-1----:R-:W-:Y:S05]  /*01b0*/  @!P0 BRA `(.L_x_1) ;  /* 0x0000002400408947 */ /* 0x002fea0003800000 */
[----:B0-----:R-:W-:Y:S02]  /*01c0*/  IMAD.MOV.U32 R2, RZ, RZ, RZ ;  /* 0x000000ffff027224 */ /* 0x001fe400078e00ff */
[----:B------:R-:W-:Y:S02]  /*01d0*/  IMAD.MOV.U32 R10, RZ, RZ, R7 ;  /* 0x000000ffff0a7224 */ /* 0x000fe400078e0007 */
[----:B------:R-:W-:-:S07]  /*01e0*/  IMAD.MOV.U32 R13, RZ, RZ, R0 ;  /* 0x000000ffff0d7224 */ /* 0x000fce00078e0000 */
.L_x_10:
[----:B------:R-:W-:Y:S01]  /*01f0*/  LOP3.LUT R27, R10, 0x3, RZ, 0xc0, !PT ;  /* 0x000000030a1b7812 */ /* 0x000fe200078ec0ff */
[----:B------:R-:W-:Y:S03]  /*0200*/  BSSY.RECONVERGENT B1, `(.L_x_2) ;  /* 0x0000245000017945 */ /* 0x000fe60003800200 */
[----:B------:R-:W-:-:S04]  /*0210*/  ISETP.NE.U32.AND P0, PT, R27, RZ, PT ;  /* 0x000000ff1b00720c */ /* 0x000fc80003f05070 */
[----:B------:R-:W-:-:S13]  /*0220*/  ISETP.NE.AND.EX P0, PT, RZ, RZ, PT, P0 ;  /* 0x000000ffff00720c */ /* 0x000fda0003f05300 */
[----:B012---:R-:W-:Y:S05]  /*0230*/  @!P0 BRA `(.L_x_3) ;  /* 0x0000002400048947 */ /* 0x007fea0003800000 */
[----:B------:R-:W0:Y:S01]  /*0240*/  LDC.64 R8, c[0x4][RZ] ;  /* 0x01000000ff087b82 */ /* 0x000e220000000a00 */
[----:B------:R-:W-:Y:S01]  /*0250*/  IMAD.MOV.U32 R12, RZ, RZ, RZ ;  /* 0x000000ffff0c7224 */ /* 0x000fe200078e00ff */
[----:B------:R-:W-:Y:S02]  /*0260*/  CS2R R32, SRZ ;  /* 0x0000000000207805 */ /* 0x000fe4000001ff00 */
[----:B------:R-:W-:Y:S01]  /*0270*/  CS2R R4, SRZ ;  /* 0x0000000000047805 */ /* 0x000fe2000001ff00 */
[----:B------:R-:W-:Y:S02]  /*0280*/  IMAD.MOV.U32 R3, RZ, RZ, RZ ;  /* 0x000000ffff037224 */ /* 0x000fe400078e00ff */
[----:B0-----:R-:W-:-:S07]  /*0290*/  IMAD.WIDE.U32 R8, R2, 0xc80, R8 ;  /* 0x00000c8002087825 */ /* 0x001fce00078e0008 */
.L_x_5:
[----:B------:R-:W-:-:S06]  /*02a0*/  IMAD R16, R12, 0x4, R1 ;  /* 0x000000040c107824 */ /* 0x000fcc00078e0201 */
[----:B------:R-:W5:Y:S01]  /*02b0*/  LDL R16, [R16+0x4] ;  /* 0x0000040010107983 */ /* 0x000f620000100800 */
[----:B------:R-:W-:Y:S01]  /*02c0*/  IMAD.SHL.U32 R17, R12, 0x20, RZ ;  /* 0x000000200c117824 */ /* 0x000fe200078e00ff */
[----:B------:R-:W-:-:S06]  /*02d0*/  UMOV UR4, URZ ;  /* 0x000000ff00047c82 */ /* 0x000fcc0008000000 */
.L_x_4:
[----:B-----5:R-:W-:Y:S01]  /*02e0*/  SHF.R.U32.HI R35, RZ, UR4, R16 ;  /* 0x00000004ff237c19 */ /* 0x020fe20008011610 */
[----:B------:R-:W-:-:S03]  /*02f0*/  VIADD R14, R17, UR4 ;  /* 0x00000004110e7c36 */ /* 0x000fc60008000000 */
[----:B------:R-:W-:-:S04]  /*0300*/  LOP3.LUT R15, R35, 0x1, RZ, 0xc0, !PT ;  /* 0x00000001230f7812 */ /* 0x000fc800078ec0ff */
[----:B------:R-:W-:Y:S01]  /*0310*/  ISETP.NE.U32.AND P0, PT, R15, 0x1, PT ;  /* 0x000000010f00780c */ /* 0x000fe20003f05070 */
[----:B------:R-:W-:-:S03]  /*0320*/  IMAD R15, R14, 0x5, RZ ;  /* 0x000000050e0f7824 */ /* 0x000fc600078e02ff */
[----:B------:R-:W-:Y:S01]  /*0330*/  R2P PR, R35, 0x7e ;  /* 0x0000007e23007804 */ /* 0x000fe20000000000 */
[----:B------:R-:W-:-:S08]  /*0340*/  IMAD.WIDE.U32 R14, R15, 0x4, R8 ;  /* 0x000000040f0e7825 */ /* 0x000fd000078e0008 */
[----:B------:R-:W2:Y:S04]  /*0350*/  @!P0 LDG.E R22, desc[UR6][R14.64+0x10] ;  /* 0x000010060e168981 */ /* 0x000ea8000c1e1900 */
[----:B------:R-:W3:Y:S04]  /*0360*/  @P1 LDG.E R28, desc[UR6][R14.64+0x24] ;  /* 0x000024060e1c1981 */ /* 0x000ee8000c1e1900 */
[----:B------:R-:W4:Y:S04]  /*0370*/  @P2 LDG.E R36, desc[UR6][R14.64+0x38] ;  /* 0x000038060e242981 */ /* 0x000f28000c1e1900 */
[----:B------:R-:W4:Y:S04]  /*0380*/  @P3 LDG.E R40, desc[UR6][R14.64+0x4c] ;  /* 0x00004c060e283981 */ /* 0x000f28000c1e1900 */
[----:B------:R-:W4:Y:S04]  /*0390*/  @!P0 LDG.E R18, desc[UR6][R14.64] ;  /* 0x000000060e128981 */ /* 0x000f28000c1e1900 */
[----:B------:R-:W4:Y:S04]  /*03a0*/  @!P0 LDG.E R19, desc[UR6][R14.64+0x4] ;  /* 0x000004060e138981 */ /* 0x000f28000c1e1900 */
[----:B------:R-:W4:Y:S04]  /*03b0*/  @!P0 LDG.E R21, desc[UR6][R14.64+0xc] ;  /* 0x00000c060e158981 */ /* 0x000f28000c1e1900 */
[----:B------:R-:W4:Y:S04]  /*03c0*/  @!P0 LDG.E R20, desc[UR6][R14.64+0x8] ;  /* 0x000008060e148981 */ /* 0x000f28000c1e1900 */
[----:B------:R-:W4:Y:S04]  /*03d0*/  @P4 LDG.E R42, desc[UR6][R14.64+0x60] ;  /* 0x000060060e2a4981 */ /* 0x000f28000c1e1900 */
        /* <DEDUP_REMOVED lines=11> */
[----:B------:R-:W4:Y:S01]  /*0490*/  @P6 LDG.E R39, desc[UR6][R14.64+0x84] ;  /* 0x000084060e276981 */ /* 0x000f22000c1e1900 */
[----:B--2---:R-:W-:-:S03]  /*04a0*/  @!P0 LOP3.LUT R33, R33, R22, RZ, 0x3c, !PT ;  /* 0x0000001621218212 */ /* 0x004fc600078e3cff */
[----:B------:R-:W2:Y:S01]  /*04b0*/  @P4 LDG.E R22, desc[UR6][R14.64+0x58] ;  /* 0x000058060e164981 */ /* 0x000ea2000c1e1900 */
[----:B---3--:R-:W-:-:S03]  /*04c0*/  @P1 LOP3.LUT R33, R33, R28, RZ, 0x3c, !PT ;  /* 0x0000001c21211212 */ /* 0x008fc600078e3cff */
[----:B------:R-:W3:Y:S01]  /*04d0*/  @P6 LDG.E R28, desc[UR6][R14.64+0x78] ;  /* 0x000078060e1c6981 */ /* 0x000ee2000c1e1900 */
[----:B----4-:R-:W-:-:S04]  /*04e0*/  @P2 LOP3.LUT R33, R33, R36, RZ, 0x3c, !PT ;  /* 0x0000002421212212 */ /* 0x010fc800078e3cff */
[----:B------:R-:W-:Y:S02]  /*04f0*/  @P3 LOP3.LUT R33, R33, R40, RZ, 0x3c, !PT ;  /* 0x0000002821213212 */ /* 0x000fe400078e3cff */
[----:B------:R-:W-:Y:S02]  /*0500*/  @!P0 LOP3.LUT R3, R3, R18, RZ, 0x3c, !PT ;  /* 0x0000001203038212 */ /* 0x000fe400078e3cff */
[----:B------:R-:W4:Y:S01]  /*0510*/  @P3 LDG.E R18, desc[UR6][R14.64+0x44] ;  /* 0x000044060e123981 */ /* 0x000f22000c1e1900 */
[----:B------:R-:W-:-:S03]  /*0520*/  @!P0 LOP3.LUT R4, R4, R19, RZ, 0x3c, !PT ;  /* 0x0000001304048212 */ /* 0x000fc600078e3cff */
[----:B------:R-:W2:Y:S01]  /*0530*/  @P3 LDG.E R19, desc[UR6][R14.64+0x40] ;  /* 0x000040060e133981 */ /* 0x000ea2000c1e1900 */
[----:B------:R-:W-:-:S03]  /*0540*/  @!P0 LOP3.LUT R32, R32, R21, RZ, 0x3c, !PT ;  /* 0x0000001520208212 */ /* 0x000fc600078e3cff */
[----:B------:R-:W3:Y:S01]  /*0550*/  @P3 LDG.E R21, desc[UR6][R14.64+0x48] ;  /* 0x000048060e153981 */ /* 0x000ee2000c1e1900 */
[----:B------:R-:W-:Y:S02]  /*0560*/  @!P0 LOP3.LUT R5, R5, R20, RZ, 0x3c, !PT ;  /* 0x0000001405058212 */ /* 0x000fe400078e3cff */
[----:B------:R-:W-:Y:S01]  /*0570*/  LOP3.LUT P0, RZ, R35, 0x80, RZ, 0xc0, !PT ;  /* 0x0000008023ff7812 */ /* 0x000fe2000780c0ff */
[----:B------:R-:W3:Y:S01]  /*0580*/  @P4 LDG.E R20, desc[UR6][R14.64+0x50] ;  /* 0x000050060e144981 */ /* 0x000ee2000c1e1900 */
[----:B------:R-:W-:Y:S02]  /*0590*/  @P4 LOP3.LUT R33, R33, R42, RZ, 0x3c, !PT ;  /* 0x0000002a21214212 */ /* 0x000fe400078e3cff */
[----:B------:R-:W-:Y:S02]  /*05a0*/  @P1 LOP3.LUT R4, R4, R23, RZ, 0x3c, !PT ;  /* 0x0000001704041212 */ /* 0x000fe400078e3cff */
[----:B------:R-:W3:Y:S01]  /*05b0*/  @P4 LDG.E R23, desc[UR6][R14.64+0x54] ;  /* 0x000054060e174981 */ /* 0x000ee2000c1e1900 */
[----:B------:R-:W-:-:S03]  /*05c0*/  @P1 LOP3.LUT R32, R32, R25, RZ, 0x3c, !PT ;  /* 0x0000001920201212 */ /* 0x000fc600078e3cff */
        /* <DEDUP_REMOVED lines=18> */
[----:B------:R-:W3:Y:S04]  /*06f0*/  @P0 LDG.E R36, desc[UR6][R14.64+0x94] ;  /* 0x000094060e240981 */ /* 0x000ee8000c1e1900 */
[----:B------:R-:W3:Y:S04]  /*0700*/  @P0 LDG.E R43, desc[UR6][R14.64+0x98] ;  /* 0x000098060e2b0981 */ /* 0x000ee8000c1e1900 */
[----:B------:R-:W3:Y:S01]  /*0710*/  @P0 LDG.E R38, desc[UR6][R14.64+0x9c] ;  /* 0x00009c060e260981 */ /* 0x000ee2000c1e1900 */
[----:B----4-:R-:W-:Y:S02]  /*0720*/  @P3 LOP3.LUT R5, R5, R18, RZ, 0x3c, !PT ;  /* 0x0000001205053212 */ /* 0x010fe400078e3cff */
[----:B--2---:R-:W-:-:S02]  /*0730*/  @P3 LOP3.LUT R4, R4, R19, RZ, 0x3c, !PT ;  /* 0x0000001304043212 */ /* 0x004fc400078e3cff */
[----:B---3--:R-:W-:Y:S02]  /*0740*/  @P3 LOP3.LUT R32, R32, R21, RZ, 0x3c, !PT ;  /* 0x0000001520203212 */ /* 0x008fe400078e3cff */
[----:B------:R-:W-:Y:S02]  /*0750*/  @P4 LOP3.LUT R5, R5, R22, RZ, 0x3c, !PT ;  /* 0x0000001605054212 */ /* 0x000fe400078e3cff */
[----:B------:R-:W-:Y:S02]  /*0760*/  @P4 LOP3.LUT R3, R3, R20, RZ, 0x3c, !PT ;  /* 0x0000001403034212 */ /* 0x000fe400078e3cff */
[----:B------:R-:W-:Y:S02]  /*0770*/  @P4 LOP3.LUT R4, R4, R23, RZ, 0x3c, !PT ;  /* 0x0000001704044212 */ /* 0x000fe400078e3cff */
[----:B------:R-:W-:Y:S02]  /*0780*/  @P4 LOP3.LUT R32, R32, R25, RZ, 0x3c, !PT ;  /* 0x0000001920204212 */ /* 0x000fe400078e3cff */
[----:B------:R-:W-:-:S02]  /*0790*/  @P5 LOP3.LUT R3, R3, R24, RZ, 0x3c, !PT ;  /* 0x0000001803035212 */ /* 0x000fc400078e3cff */
[----:B------:R-:W-:Y:S02]  /*07a0*/  @P5 LOP3.LUT R5, R5, R26, RZ, 0x3c, !PT ;  /* 0x0000001a05055212 */ /* 0x000fe400078e3cff */
        /* <DEDUP_REMOVED lines=11> */
[----:B------:R-:W-:-:S13]  /*0860*/  R2P PR, R35.B1, 0x7f ;  /* 0x0000007f23007804 */ /* 0x000fda0000001000 */
[----:B------:R-:W2:Y:S04]  /*0870*/  @P0 LDG.E R20, desc[UR6][R14.64+0xa0] ;  /* 0x0000a0060e140981 */ /* 0x000ea8000c1e1900 */
[----:B------:R-:W3:Y:S04]  /*0880*/  @P0 LDG.E R21, desc[UR6][R14.64+0xa4] ;  /* 0x0000a4060e150981 */ /* 0x000ee8000c1e1900 */
        /* <DEDUP_REMOVED lines=16> */
[----:B--2---:R-:W-:-:S03]  /*0990*/  @P0 LOP3.LUT R3, R3, R20, RZ, 0x3c, !PT ;  /* 0x0000001403030212 */ /* 0x004fc600078e3cff */
[----:B------:R-:W2:Y:S01]  /*09a0*/  @P3 LDG.E R20, desc[UR6][R14.64+0xec] ;  /* 0x0000ec060e143981 */ /* 0x000ea2000c1e1900 */
[----:B---3--:R-:W-:-:S03]  /*09b0*/  @P0 LOP3.LUT R4, R4, R21, RZ, 0x3c, !PT ;  /* 0x0000001504040212 */ /* 0x008fc600078e3cff */
[----:B------:R-:W3:Y:S01]  /*09c0*/  @P3 LDG.E R21, desc[UR6][R14.64+0xe8] ;  /* 0x0000e8060e153981 */ /* 0x000ee2000c1e1900 */
[----:B----4-:R-:W-:-:S03]  /*09d0*/  @P0 LOP3.LUT R5, R5, R22, RZ, 0x3c, !PT ;  /* 0x0000001605050212 */ /* 0x010fc600078e3cff */
[----:B------:R-:W4:Y:S01]  /*09e0*/  @P4 LDG.E R22, desc[UR6][R14.64+0xf0] ;  /* 0x0000f0060e164981 */ /* 0x000f22000c1e1900 */
[----:B------:R-:W-:-:S03]  /*09f0*/  @P0 LOP3.LUT R32, R32, R23, RZ, 0x3c, !PT ;  /* 0x0000001720200212 */ /* 0x000fc600078e3cff */
[----:B------:R-:W4:Y:S01]  /*0a00*/  @P4 LDG.E R23, desc[UR6][R14.64+0xf4] ;  /* 0x0000f4060e174981 */ /* 0x000f22000c1e1900 */
[----:B------:R-:W-:Y:S02]  /*0a10*/  @P0 LOP3.LUT R33, R33, R24, RZ, 0x3c, !PT ;  /* 0x0000001821210212 */ /* 0x000fe400078e3cff */
[----:B------:R-:W-:Y:S01]  /*0a20*/  LOP3.LUT P0, RZ, R35, 0x8000, RZ, 0xc0, !PT ;  /* 0x0000800023ff7812 */ /* 0x000fe2000780c0ff */
[----:B------:R-:W4:Y:S01]  /*0a30*/  @P4 LDG.E R24, desc[UR6][R14.64+0xf8] ;  /* 0x0000f8060e184981 */ /* 0x000f22000c1e1900 */
[----:B------:R-:W-:-:S03]  /*0a40*/  @P1 LOP3.LUT R3, R3, R26, RZ, 0x3c, !PT ;  /* 0x0000001a03031212 */ /* 0x000fc600078e3cff */
        /* <DEDUP_REMOVED lines=24> */
[----:B------:R-:W4:Y:S04]  /*0bd0*/  @P0 LDG.E R42, desc[UR6][R14.64+0x12c] ;  /* 0x00012c060e2a0981 */ /* 0x000f28000c1e1900 */
[----:B------:R-:W4:Y:S04]  /*0be0*/  @P0 LDG.E R37, desc[UR6][R14.64+0x130] ;  /* 0x000130060e250981 */ /* 0x000f28000c1e1900 */
[----:B------:R-:W4:Y:S04]  /*0bf0*/  @P0 LDG.E R18, desc[UR6][R14.64+0x134] ;  /* 0x000134060e120981 */ /* 0x000f28000c1e1900 */
[----:B------:R-:W4:Y:S04]  /*0c00*/  @P0 LDG.E R44, desc[UR6][R14.64+0x13c] ;  /* 0x00013c060e2c0981 */ /* 0x000f28000c1e1900 */
[----:B------:R-:W4:Y:S01]  /*0c10*/  @P0 LDG.E R39, desc[UR6][R14.64+0x138] ;  /* 0x000138060e270981 */ /* 0x000f22000c1e1900 */
[----:B------:R-:W-:-:S04]  /*0c20*/  UIADD3 UR4, UPT, UPT, UR4, 0x10, URZ ;  /* 0x0000001004047890 */ /* 0x000fc8000fffe0ff */
[----:B------:R-:W-:Y:S01]  /*0c30*/  UISETP.NE.AND UP0, UPT, UR4, 0x20, UPT ;  /* 0x000000200400788c */ /* 0x000fe2000bf05270 */
[----:B--2---:R-:W-:Y:S02]  /*0c40*/  @P3 LOP3.LUT R33, R33, R20, RZ, 0x3c, !PT ;  /* 0x0000001421213212 */ /* 0x004fe400078e3cff */
[----:B---3--:R-:W-:Y:S02]  /*0c50*/  @P3 LOP3.LUT R32, R32, R21, RZ, 0x3c, !PT ;  /* 0x0000001520203212 */ /* 0x008fe400078e3cff */
[----:B----4-:R-:W-:Y:S02]  /*0c60*/  @P4 LOP3.LUT R3, R3, R22, RZ, 0x3c, !PT ;  /* 0x0000001603034212 */ /* 0x010fe400078e3cff */
        /* <DEDUP_REMOVED lines=18> */
[----:B------:R-:W-:Y:S01]  /*0d90*/  @P0 LOP3.LUT R32, R32, R39, RZ, 0x3c, !PT ;  /* 0x0000002720200212 */ /* 0x000fe200078e3cff */
[----:B------:R-:W-:Y:S06]  /*0da0*/  BRA.U UP0, `(.L_x_4) ;  /* 0xfffffff5004c7547 */ /* 0x000fec000b83ffff */
[----:B------:R-:W-:-:S05]  /*0db0*/  VIADD R12, R12, 0x1 ;  /* 0x000000010c0c7836 */ /* 0x000fca0000000000 */
[----:B------:R-:W-:-:S13]  /*0dc0*/  ISETP.NE.AND P0, PT, R12, 0x5, PT ;  /* 0x000000050c00780c */ /* 0x000fda0003f05270 */
[----:B------:R-:W-:Y:S05]  /*0dd0*/  @P0 BRA `(.L_x_5) ;  /* 0xfffffff400300947 */ /* 0x000fea000383ffff */
[----:B------:R0:W-:Y:S01]  /*0de0*/  STL [R1+0x4], R3 ;  /* 0x0000040301007387 */ /* 0x0001e20000100800 */
[----:B------:R-:W-:-:S03]  /*0df0*/  ISETP.NE.U32.AND P0, PT, R27, 0x1, PT ;  /* 0x000000011b00780c */ /* 0x000fc60003f05070 */
[----:B------:R0:W-:Y:S01]  /*0e00*/  STL.64 [R1+0x8], R4 ;  /* 0x0000080401007387 */ /* 0x0001e20000100a00 */
[----:B------:R-:W-:-:S03]  /*0e10*/  ISETP.NE.AND.EX P0, PT, RZ, RZ, PT, P0 ;  /* 0x000000ffff00720c */ /* 0x000fc60003f05300 */
[----:B------:R0:W-:Y:S10]  /*0e20*/  STL.64 [R1+0x10], R32 ;  /* 0x0000102001007387 */ /* 0x0001f40000100a00 */
[----:B------:R-:W-:Y:S05]  /*0e30*/  @!P0 BRA `(.L_x_3) ;  /* 0x0000001800048947 */ /* 0x000fea0003800000 */
[----:B------:R-:W-:Y:S01]  /*0e40*/  UMOV UR4, URZ ;  /* 0x000000ff00047c82 */ /* 0x000fe20008000000 */
[----:B------:R-:W-:Y:S01]  /*0e50*/  UMOV UR5, URZ ;  /* 0x000000ff00057c82 */ /* 0x000fe20008000000 */
[----:B------:R-:W-:Y:S02]  /*0e60*/  IMAD.MOV.U32 R12, RZ, RZ, RZ ;  /* 0x000000ffff0c7224 */ /* 0x000fe400078e00ff */
[----:B0-----:R-:W-:Y:S02]  /*0e70*/  IMAD.MOV.U32 R3, RZ, RZ, RZ ;  /* 0x000000ffff037224 */ /* 0x001fe400078e00ff */
[----:B------:R-:W-:Y:S02]  /*0e80*/  IMAD.U32 R33, RZ, RZ, UR4 ;  /* 0x00000004ff217e24 */ /* 0x000fe4000f8e00ff */
[----:B------:R-:W-:Y:S02]  /*0e90*/  IMAD.U32 R32, RZ, RZ, UR5 ;  /* 0x00000005ff207e24 */ /* 0x000fe4000f8e00ff */
[----:B------:R-:W-:-:S02]  /*0ea0*/  IMAD.U32 R5, RZ, RZ, UR4 ;  /* 0x00000004ff057e24 */ /* 0x000fc4000f8e00ff */
[----:B------:R-:W-:-:S07]  /*0eb0*/  IMAD.U32 R4, RZ, RZ, UR5 ;  /* 0x00000005ff047e24 */ /* 0x000fce000f8e00ff */
.L_x_7:
[----:B------:R-:W-:-:S06]  /*0ec0*/  IMAD R16, R12, 0x4, R1 ;  /* 0x000000040c107824 */ /* 0x000fcc00078e0201 */
[----:B------:R-:W5:Y:S01]  /*0ed0*/  LDL R16, [R16+0x4] ;  /* 0x0000040010107983 */ /* 0x000f620000100800 */
[----:B------:R-:W-:Y:S01]  /*0ee0*/  IMAD.SHL.U32 R17, R12, 0x20, RZ ;  /* 0x000000200c117824 */ /* 0x000fe200078e00ff */
[----:B------:R-:W-:-:S06]  /*0ef0*/  UMOV UR4, URZ ;  /* 0x000000ff00047c82 */ /* 0x000fcc0008000000 */
.L_x_6:
        /* <DEDUP_REMOVED lines=181> */
[----:B------:R-:W-:Y:S05]  /*1a50*/  @P0 BRA `(.L_x_3) ;  /* 0x0000000800fc0947 */ /* 0x000fea0003800000 */
[----:B------:R-:W-:Y:S01]  /*1a60*/  UMOV UR4, URZ ;  /* 0x000000ff00047c82 */ /* 0x000fe20008000000 */
[----:B------:R-:W-:Y:S01]  /*1a70*/  UMOV UR5, URZ ;  /* 0x000000ff00057c82 */ /* 0x000fe20008000000 */
[----:B------:R-:W-:Y:S02]  /*1a80*/  IMAD.MOV.U32 R12, RZ, RZ, RZ ;  /* 0x000000ffff0c7224 */ /* 0x000fe400078e00ff */
[----:B-1----:R-:W-:Y:S02]  /*1a90*/  IMAD.MOV.U32 R3, RZ, RZ, RZ ;  /* 0x000000ffff037224 */ /* 0x002fe400078e00ff */
[----:B------:R-:W-:Y:S02]  /*1aa0*/  IMAD.U32 R33, RZ, RZ, UR4 ;  /* 0x00000004ff217e24 */ /* 0x000fe4000f8e00ff */
[----:B------:R-:W-:Y:S02]  /*1ab0*/  IMAD.U32 R32, RZ, RZ, UR5 ;  /* 0x00000005ff207e24 */ /* 0x000fe4000f8e00ff */
[----:B------:R-:W-:-:S02]  /*1ac0*/  IMAD.U32 R5, RZ, RZ, UR4 ;  /* 0x00000004ff057e24 */ /* 0x000fc4000f8e00ff */
[----:B------:R-:W-:-:S07]  /*1ad0*/  IMAD.U32 R4, RZ, RZ, UR5 ;  /* 0x00000005ff047e24 */ /* 0x000fce000f8e00ff */
.L_x_9:
[----:B------:R-:W-:-:S06]  /*1ae0*/  IMAD R16, R12, 0x4, R1 ;  /* 0x000000040c107824 */ /* 0x000fcc00078e0201 */
[----:B------:R-:W5:Y:S01]  /*1af0*/  LDL R16, [R16+0x4] ;  /* 0x0000040010107983 */ /* 0x000f620000100800 */
[----:B------:R-:W-:Y:S01]  /*1b00*/  IMAD.SHL.U32 R17, R12, 0x20, RZ ;  /* 0x000000200c117824 */ /* 0x000fe200078e00ff */
[----:B------:R-:W-:-:S06]  /*1b10*/  UMOV UR4, URZ ;  /* 0x000000ff00047c82 */ /* 0x000fcc0008000000 */
.L_x_8:
        /* <DEDUP_REMOVED lines=8> */
[----:B------:R-:W3:Y:S04]  /*1ba0*/  @!P0 LDG.E R18, desc[UR6][R14.64] ;  /* 0x000000060e128981 */ /* 0x000ee8000c1e1900 */
        /* <DEDUP_REMOVED lines=21> */
[----:B---3--:R-:W-:-:S03]  /*1d00*/  @!P0 LOP3.LUT R3, R3, R18, RZ, 0x3c, !PT ;  /* 0x0000001203038212 */ /* 0x008fc600078e3cff */
[----:B------:R-:W3:Y:S01]  /*1d10*/  @P3 LDG.E R18, desc[UR6][R14.64+0x3c] ;  /* 0x00003c060e123981 */ /* 0x000ee2000c1e1900 */
[----:B----4-:R-:W-:-:S03]  /*1d20*/  @!P0 LOP3.LUT R4, R4, R19, RZ, 0x3c, !PT ;  /* 0x0000001304048212 */ /* 0x010fc600078e3cff */
[----:B------:R-:W4:Y:S01]  /*1d30*/  @P3 LDG.E R19, desc[UR6][R14.64+0x40] ;  /* 0x000040060e133981 */ /* 0x000f22000c1e1900 */
[----:B------:R-:W-:-:S03]  /*1d40*/  @!P0 LOP3.LUT R5, R5, R20, RZ, 0x3c, !PT ;  /* 0x0000001405058212 */ /* 0x000fc600078e3cff */
[----:B------:R-:W2:Y:S01]  /*1d50*/  @P3 LDG.E R20, desc[UR6][R14.64+0x44] ;  /* 0x000044060e143981 */ /* 0x000ea2000c1e1900 */
[----:B------:R-:W-:-:S03]  /*1d60*/  @!P0 LOP3.LUT R32, R32, R21, RZ, 0x3c, !PT ;  /* 0x0000001520208212 */ /* 0x000fc600078e3cff */
[----:B------:R-:W2:Y:S01]  /*1d70*/  @P3 LDG.E R21, desc[UR6][R14.64+0x48] ;  /* 0x000048060e153981 */ /* 0x000ea2000c1e1900 */
[----:B------:R-:W-:Y:S02]  /*1d80*/  LOP3.LUT P0, RZ, R31, 0x80, RZ, 0xc0, !PT ;  /* 0x000000801fff7812 */ /* 0x000fe4000780c0ff */
[----:B------:R-:W-:Y:S02]  /*1d90*/  @P1 LOP3.LUT R33, R33, R28, RZ, 0x3c, !PT ;  /* 0x0000001c21211212 */ /* 0x000fe400078e3cff */
[----:B------:R-:W2:Y:S01]  /*1da0*/  @P5 LDG.E R28, desc[UR6][R14.64+0x6c] ;  /* 0x00006c060e1c5981 */ /* 0x000ea2000c1e1900 */
[----:B------:R-:W-:-:S03]  /*1db0*/  @P1 LOP3.LUT R3, R3, R24, RZ, 0x3c, !PT ;  /* 0x0000001803031212 */ /* 0x000fc600078e3cff */
        /* <DEDUP_REMOVED lines=20> */
[----:B------:R-:W2:Y:S04]  /*1f00*/  @P0 LDG.E R38, desc[UR6][R14.64+0x94] ;  /* 0x000094060e260981 */ /* 0x000ea8000c1e1900 */
[----:B------:R-:W2:Y:S04]  /*1f10*/  @P0 LDG.E R41, desc[UR6][R14.64+0x98] ;  /* 0x000098060e290981 */ /* 0x000ea8000c1e1900 */
[----:B------:R-:W2:Y:S01]  /*1f20*/  @P0 LDG.E R40, desc[UR6][R14.64+0x9c] ;  /* 0x00009c060e280981 */ /* 0x000ea2000c1e1900 */
[----:B------:R-:W-:-:S04]  /*1f30*/  @P5 LOP3.LUT R33, R33, R42, RZ, 0x3c, !PT ;  /* 0x0000002a21215212 */ /* 0x000fc800078e3cff */
[----:B------:R-:W-:Y:S02]  /*1f40*/  @P6 LOP3.LUT R33, R33, R44, RZ, 0x3c, !PT ;  /* 0x0000002c21216212 */ /* 0x000fe400078e3cff */
[----:B---3--:R-:W-:Y:S02]  /*1f50*/  @P3 LOP3.LUT R3, R3, R18, RZ, 0x3c, !PT ;  /* 0x0000001203033212 */ /* 0x008fe400078e3cff */
[----:B----4-:R-:W-:Y:S02]  /*1f60*/  @P3 LOP3.LUT R4, R4, R19, RZ, 0x3c, !PT ;  /* 0x0000001304043212 */ /* 0x010fe400078e3cff */
[----:B--2---:R-:W-:Y:S02]  /*1f70*/  @P3 LOP3.LUT R5, R5, R20, RZ, 0x3c, !PT ;  /* 0x0000001405053212 */ /* 0x004fe400078e3cff */
        /* <DEDUP_REMOVED lines=106> */
[----:B------:R2:W-:Y:S04]  /*2620*/  STL [R1+0x4], R3 ;  /* 0x0000040301007387 */ /* 0x0005e80000100800 */
[----:B------:R2:W-:Y:S04]  /*2630*/  STL.64 [R1+0x8], R4 ;  /* 0x0000080401007387 */ /* 0x0005e80000100a00 */
[----:B------:R2:W-:Y:S02]  /*2640*/  STL.64 [R1+0x10], R32 ;  /* 0x0000102001007387 */ /* 0x0005e40000100a00 */
.L_x_3:
[----:B------:R-:W-:Y:S05]  /*2650*/  BSYNC.RECONVERGENT B1 ;  /* 0x0000000000017941 */ /* 0x000fea0003800200 */
.L_x_2:
[----:B------:R-:W-:Y:S01]  /*2660*/  ISETP.GT.U32.AND P0, PT, R10, 0x3, PT ;  /* 0x000000030a00780c */ /* 0x000fe20003f04070 */
[----:B------:R-:W-:Y:S01]  /*2670*/  VIADD R2, R2, 0x1 ;  /* 0x0000000102027836 */ /* 0x000fe20000000000 */
[--C-:B------:R-:W-:Y:S02]  /*2680*/  SHF.R.U64 R10, R10, 0x2, R13.reuse ;  /* 0x000000020a0a7819 */ /* 0x100fe4000000120d */
[----:B------:R-:W-:Y:S02]  /*2690*/  ISETP.GT.U32.AND.EX P0, PT, R13, RZ, PT, P0 ;  /* 0x000000ff0d00720c */ /* 0x000fe40003f04100 */
[----:B------:R-:W-:-:S11]  /*26a0*/  SHF.R.U32.HI R13, RZ, 0x2, R13 ;  /* 0x00000002ff0d7819 */ /* 0x000fd6000001160d */
[----:B------:R-:W-:Y:S05]  /*26b0*/  @P0 BRA `(.L_x_10) ;  /* 0xffffffd800cc0947 */ /* 0x000fea000383ffff */
.L_x_1:
[----:B------:R-:W-:Y:S05]  /*26c0*/  BSYNC.RECONVERGENT B0 ;  /* 0x0000000000007941 */ /* 0x000fea0003800200 */
.L_x_0:
[----:B------:R-:W3:Y:S01]  /*26d0*/  LDCU UR5, c[0x0][0x388] ;  /* 0x00007100ff0577ac */ /* 0x000ee20008000800 */
[----:B------:R-:W-:Y:S01]  /*26e0*/  IMAD.MOV.U32 R8, RZ, RZ, RZ ;  /* 0x000000ffff087224 */ /* 0x000fe200078e00ff */
[----:B---3--:R-:W-:-:S09]  /*26f0*/  UISETP.GE.AND UP0, UPT, UR5, 0x1, UPT ;  /* 0x000000010500788c */ /* 0x008fd2000bf06270 */
[----:B------:R-:W-:Y:S05]  /*2700*/  BRA.U !UP0, `(.L_x_11) ;  /* 0x00000045082c7547 */ /* 0x000fea000b800000 */
[----:B------:R-:W-:Y:S01]  /*2710*/  IMAD R15, R6, -0x658354e5, R11 ;  /* 0x9a7cab1b060f7824 */ /* 0x000fe200078e020b */
[----:B------:R-:W3:Y:S01]  /*2720*/  LDCU UR8, c[0x0][0x380] ;  /* 0x00007000ff0877ac */ /* 0x000ee20008000800 */
[----:B------:R-:W-:Y:S02]  /*2730*/  IMAD.MOV.U32 R6, RZ, RZ, R32 ;  /* 0x000000ffff067224 */ /* 0x000fe400078e0020 */
[----:B------:R-:W-:Y:S01]  /*2740*/  IMAD.MOV.U32 R8, RZ, RZ, RZ ;  /* 0x000000ffff087224 */ /* 0x000fe200078e00ff */
[----:B------:R-:W4:Y:S01]  /*2750*/  LDCU UR9, c[0x0][0x384] ;  /* 0x00007080ff0977ac */ /* 0x000f220008000800 */
[----:B------:R-:W-:Y:S02]  /*2760*/  IMAD.MOV.U32 R10, RZ, RZ, -0x41000000 ;  /* 0xbf000000ff0a7424 */ /* 0x000fe400078e00ff */
[----:B------:R-:W-:Y:S01]  /*2770*/  IMAD.MOV.U32 R11, RZ, RZ, 0x3f000000 ;  /* 0x3f000000ff0b7424 */ /* 0x000fe200078e00ff */
[----:B------:R-:W1:Y:S01]  /*2780*/  LDCU UR10, c[0x0][0x390] ;  /* 0x00007200ff0a77ac */ /* 0x000e620008000800 */
[----:B------:R-:W-:-:S02]  /*2790*/  IMAD.MOV.U32 R12, RZ, RZ, 0x3f000000 ;  /* 0x3f000000ff0c7424 */ /* 0x000fc400078e00ff */
[----:B0-----:R-:W-:Y:S01]  /*27a0*/  IMAD.MOV.U32 R2, RZ, RZ, 0x3f000000 ;  /* 0x3f000000ff027424 */ /* 0x001fe200078e00ff */
[----:B------:R-:W-:Y:S01]  /*27b0*/  UIADD3 UR5, UPT, UPT, -UR5, URZ, URZ ;  /* 0x000000ff05057290 */ /* 0x000fe2000fffe1ff */
[----:B------:R-:W-:Y:S01]  /*27c0*/  IMAD.MOV.U32 R13, RZ, RZ, -0x41000000 ;  /* 0xbf000000ff0d7424 */ /* 0x000fe200078e00ff */
[----:B------:R-:W-:Y:S01]  /*27d0*/  UMOV UR4, URZ ;  /* 0x000000ff00047c82 */ /* 0x000fe20008000000 */
[----:B------:R-:W-:Y:S02]  /*27e0*/  IMAD.MOV.U32 R14, RZ, RZ, -0x41000000 ;  /* 0xbf000000ff0e7424 */ /* 0x000fe400078e00ff */
[----:B------:R-:W-:-:S07]  /*27f0*/  VIADD R15, R15, 0x6a788e ;  /* 0x006a788e0f0f7836 */ /* 0x000fce0000000000 */
.L_x_93:
[----:B------:R-:W-:Y:S01]  /*2800*/  SHF.R.U32.HI R16, RZ, 0x2, R3 ;  /* 0x00000002ff107819 */ /* 0x000fe20000011603 */
[----:B------:R-:W-:Y:S01]  /*2810*/  UIADD3 UR5, UPT, UPT, UR5, 0x1, URZ ;  /* 0x0000000105057890 */ /* 0x000fe2000fffe0ff */
[----:B------:R-:W-:Y:S01]  /*2820*/  SHF.R.U32.HI R17, RZ, 0x2, R4 ;  /* 0x00000002ff117819 */ /* 0x000fe20000011604 */
[----:B------:R-:W-:Y:S01]  /*2830*/  BSSY.RECONVERGENT B0, `(.L_x_12) ;  /* 0x0000360000007945 */ /* 0x000fe20003800200 */
[----:B------:R-:W-:Y:S01]  /*2840*/  LOP3.LUT R16, R16, R3, RZ, 0x3c, !PT ;  /* 0x0000000310107212 */ /* 0x000fe200078e3cff */
[----:B-12---:R-:W-:Y:S01]  /*2850*/  IMAD.SHL.U32 R3, R33, 0x10, RZ ;  /* 0x0000001021037824 */ /* 0x006fe200078e00ff */
[----:B------:R-:W-:Y:S01]  /*2860*/  LOP3.LUT R17, R17, R4, RZ, 0x3c, !PT ;  /* 0x0000000411117212 */ /* 0x000fe200078e3cff */
[----:B------:R-:W-:Y:S02]  /*2870*/  UISETP.NE.AND UP1, UPT, UR5, URZ, UPT ;  /* 0x000000ff0500728c */ /* 0x000fe4000bf25270 */
[----:B------:R-:W-:-:S05]  /*2880*/  IMAD.SHL.U32 R9, R16, 0x2, RZ ;  /* 0x0000000210097824 */ /* 0x000fca00078e00ff */
[----:B------:R-:W-:Y:S01]  /*2890*/  LOP3.LUT R16, R16, R9, R3, 0x96, !PT ;  /* 0x0000000910107212 */ /* 0x000fe200078e9603 */
[----:B------:R-:W-:-:S03]  /*28a0*/  IMAD.SHL.U32 R3, R17, 0x2, RZ ;  /* 0x0000000211037824 */ /* 0x000fc600078e00ff */
[----:B------:R-:W-:-:S05]  /*28b0*/  LOP3.LUT R4, R16, R33, RZ, 0x3c, !PT ;  /* 0x0000002110047212 */ /* 0x000fca00078e3cff */
[C---:B------:R-:W-:Y:S02]  /*28c0*/  IMAD.SHL.U32 R16, R4.reuse, 0x10, RZ ;  /* 0x0000001004107824 */ /* 0x040fe400078e00ff */
[----:B------:R-:W-:-:S03]  /*28d0*/  IMAD.IADD R23, R4, 0x1, R15 ;  /* 0x0000000104177824 */ /* 0x000fc600078e020f */
[----:B------:R-:W-:-:S04]  /*28e0*/  LOP3.LUT R3, R17, R3, R16, 0x96, !PT ;  /* 0x0000000311037212 */ /* 0x000fc800078e9610 */
[----:B------:R-:W-:-:S04]  /*28f0*/  LOP3.LUT R18, R3, R4, RZ, 0x3c, !PT ;  /* 0x0000000403127212 */ /* 0x000fc800078e3cff */
[----:B------:R-:W-:-:S05]  /*2900*/  IADD3 R16, PT, PT, R15, 0x587c5, R18 ;  /* 0x000587c50f107810 */ /* 0x000fca0007ffe012 */
[----:B------:R-:W-:-:S03]  /*2910*/  IMAD.WIDE.U32 R16, R16, 0x200000, RZ ;  /* 0x0020000010107825 */ /* 0x000fc600078e00ff */
[----:B------:R-:W-:Y:S01]  /*2920*/  LOP3.LUT R22, R16, R23, RZ, 0x3c, !PT ;  /* 0x0000001710167212 */ /* 0x000fe200078e3cff */
[----:B------:R-:W-:Y:S02]  /*2930*/  IMAD.MOV.U32 R23, RZ, RZ, R17 ;  /* 0x000000ffff177224 */ /* 0x000fe400078e0011 */
[----:B------:R-:W-:Y:S02]  /*2940*/  IMAD.MOV.U32 R16, RZ, RZ, 0x0 ;  /* 0x00000000ff107424 */ /* 0x000fe400078e00ff */
[----:B------:R-:W0:Y:S01]  /*2950*/  I2F.F64.U64 R20, R22 ;  /* 0x0000001600147312 */ /* 0x000e220000301800 */
[----:B------:R-:W-:-:S06]  /*2960*/  IMAD.MOV.U32 R17, RZ, RZ, 0x3ca00000 ;  /* 0x3ca00000ff117424 */ /* 0x000fcc00078e00ff */
[----:B0-----:R-:W-:-:S08]  /*2970*/  DFMA R20, R20, R16, 5.5511151231257827021e-17 ;  /* 0x3c9000001414742b */ /* 0x001fd00000000010 */
[----:B------:R-:W-:-:S14]  /*2980*/  DSETP.GT.AND P0, PT, R20, 0.5, PT ;  /* 0x3fe000001400742a */ /* 0x000fdc0003f04000 */
[----:B------:R-:W-:Y:S05]  /*2990*/  @!P0 BRA `(.L_x_13) ;  /* 0x0000001800948947 */ /* 0x000fea0003800000 */
[----:B------:R-:W-:Y:S01]  /*29a0*/  SHF.R.U32.HI R20, RZ, 0x2, R5 ;  /* 0x00000002ff147819 */ /* 0x000fe20000011605 */
[----:B------:R-:W-:Y:S01]  /*29b0*/  IMAD.SHL.U32 R3, R18, 0x10, RZ ;  /* 0x0000001012037824 */ /* 0x000fe200078e00ff */
[----:B------:R-:W-:Y:S01]  /*29c0*/  SHF.R.U32.HI R9, RZ, 0x2, R6 ;  /* 0x00000002ff097819 */ /* 0x000fe20000011606 */
[----:B------:R-:W-:Y:S01]  /*29d0*/  BSSY.RECONVERGENT B1, `(.L_x_14) ;  /* 0x0000057000017945 */ /* 0x000fe20003800200 */
[----:B------:R-:W-:Y:S02]  /*29e0*/  LOP3.LUT R20, R20, R5, RZ, 0x3c, !PT ;  /* 0x0000000514147212 */ /* 0x000fe400078e3cff */
[----:B------:R-:W-:Y:S02]  /*29f0*/  LOP3.LUT R9, R9, R6, RZ, 0x3c, !PT ;  /* 0x0000000609097212 */ /* 0x000fe400078e3cff */
[----:B------:R-:W-:Y:S01]  /*2a00*/  SHF.R.U32.HI R22, RZ, 0x2, R33 ;  /* 0x00000002ff167819 */ /* 0x000fe20000011621 */
[----:B------:R-:W-:-:S03]  /*2a10*/  IMAD.SHL.U32 R5, R20, 0x2, RZ ;  /* 0x0000000214057824 */ /* 0x000fc600078e00ff */
[----:B------:R-:W-:Y:S02]  /*2a20*/  LOP3.LUT R22, R22, R33, RZ, 0x3c, !PT ;  /* 0x0000002116167212 */ /* 0x000fe400078e3cff */
[----:B------:R-:W-:-:S03]  /*2a30*/  LOP3.LUT R3, R20, R5, R3, 0x96, !PT ;  /* 0x0000000514037212 */ /* 0x000fc600078e9603 */
[----:B------:R-:W-:Y:S01]  /*2a40*/  IMAD.SHL.U32 R5, R22, 0x2, RZ ;  /* 0x0000000216057824 */ /* 0x000fe200078e00ff */
[----:B------:R-:W-:Y:S01]  /*2a50*/  LOP3.LUT R6, R3, R18, RZ, 0x3c, !PT ;  /* 0x0000001203067212 */ /* 0x000fe200078e3cff */
[----:B------:R-:W-:-:S03]  /*2a60*/  IMAD.SHL.U32 R3, R9, 0x2, RZ ;  /* 0x0000000209037824 */ /* 0x000fc600078e00ff */
[--C-:B------:R-:W-:Y:S01]  /*2a70*/  SHF.R.U32.HI R19, RZ, 0x2, R6.reuse ;  /* 0x00000002ff137819 */ /* 0x100fe20000011606 */
[----:B------:R-:W-:Y:S01]  /*2a80*/  IMAD.SHL.U32 R20, R6, 0x10, RZ ;  /* 0x0000001006147824 */ /* 0x000fe200078e00ff */
[----:B------:R-:W-:-:S04]  /*2a90*/  IADD3 R23, PT, PT, R15, 0xb0f8a, R6 ;  /* 0x000b0f8a0f177810 */ /* 0x000fc80007ffe006 */
[----:B------:R-:W-:Y:S02]  /*2aa0*/  LOP3.LUT R3, R9, R3, R20, 0x96, !PT ;  /* 0x0000000309037212 */ /* 0x000fe400078e9614 */
[----:B------:R-:W-:Y:S02]  /*2ab0*/  SHF.R.U32.HI R9, RZ, 0x2, R4 ;  /* 0x00000002ff097819 */ /* 0x000fe40000011604 */
[----:B------:R-:W-:Y:S02]  /*2ac0*/  LOP3.LUT R34, R3, R6, RZ, 0x3c, !PT ;  /* 0x0000000603227212 */ /* 0x000fe400078e3cff */
[----:B------:R-:W-:Y:S02]  /*2ad0*/  LOP3.LUT R9, R9, R4, RZ, 0x3c, !PT ;  /* 0x0000000409097212 */ /* 0x000fe400078e3cff */
[----:B------:R-:W-:Y:S01]  /*2ae0*/  LOP3.LUT R20, R19, R6, RZ, 0x3c, !PT ;  /* 0x0000000613147212 */ /* 0x000fe200078e3cff */
[----:B------:R-:W-:-:S04]  /*2af0*/  IMAD.SHL.U32 R3, R34, 0x10, RZ ;  /* 0x0000001022037824 */ /* 0x000fc800078e00ff */
[----:B------:R-:W-:Y:S01]  /*2b00*/  IMAD.SHL.U32 R6, R20, 0x2, RZ ;  /* 0x0000000214067824 */ /* 0x000fe200078e00ff */
[----:B------:R-:W-:Y:S02]  /*2b10*/  LOP3.LUT R3, R22, R5, R3, 0x96, !PT ;  /* 0x0000000516037212 */ /* 0x000fe400078e9603 */
[----:B------:R-:W-:Y:S02]  /*2b20*/  SHF.R.U32.HI R5, RZ, 0x2, R18 ;  /* 0x00000002ff057819 */ /* 0x000fe40000011612 */
[----:B------:R-:W-:Y:S01]  /*2b30*/  LOP3.LUT R33, R3, R34, RZ, 0x3c, !PT ;  /* 0x0000002203217212 */ /* 0x000fe200078e3cff */
[----:B------:R-:W-:Y:S01]  /*2b40*/  IMAD.SHL.U32 R3, R9, 0x2, RZ ;  /* 0x0000000209037824 */ /* 0x000fe200078e00ff */
[----:B------:R-:W-:Y:S02]  /*2b50*/  LOP3.LUT R5, R5, R18, RZ, 0x3c, !PT ;  /* 0x0000001205057212 */ /* 0x000fe400078e3cff */
[----:B------:R-:W-:Y:S01]  /*2b60*/  IADD3 R18, PT, PT, R15, 0x10974f, R34 ;  /* 0x0010974f0f127810 */ /* 0x000fe20007ffe022 */
[----:B------:R-:W-:Y:S01]  /*2b70*/  IMAD.SHL.U32 R4, R33, 0x10, RZ ;  /* 0x0000001021047824 */ /* 0x000fe200078e00ff */
[----:B------:R-:W-:-:S03]  /*2b80*/  IADD3 R21, PT, PT, R15, 0x161f14, R33 ;  /* 0x00161f140f157810 */ /* 0x000fc60007ffe021 */
[----:B------:R-:W-:Y:S01]  /*2b90*/  IMAD.WIDE.U32 R18, R18, 0x200000, RZ ;  /* 0x0020000012127825 */ /* 0x000fe200078e00ff */
[----:B------:R-:W-:-:S03]  /*2ba0*/  LOP3.LUT R4, R9, R3, R4, 0x96, !PT ;  /* 0x0000000309047212 */ /* 0x000fc600078e9604 */
[----:B------:R-:W-:Y:S01]  /*2bb0*/  IMAD.SHL.U32 R9, R5, 0x2, RZ ;  /* 0x0000000205097824 */ /* 0x000fe200078e00ff */
[----:B------:R-:W-:Y:S02]  /*2bc0*/  LOP3.LUT R3, R4, R33, RZ, 0x3c, !PT ;  /* 0x0000002104037212 */ /* 0x000fe400078e3cff */
[----:B------:R-:W-:Y:S01]  /*2bd0*/  LOP3.LUT R22, R18, R23, RZ, 0x3c, !PT ;  /* 0x0000001712167212 */ /* 0x000fe200078e3cff */
[----:B------:R-:W-:Y:S01]  /*2be0*/  IMAD.MOV.U32 R23, RZ, RZ, R19 ;  /* 0x000000ffff177224 */ /* 0x000fe200078e0013 */
[----:B------:R-:W-:Y:S01]  /*2bf0*/  IADD3 R18, PT, PT, R15, 0x1ba6d9, R3 ;  /* 0x001ba6d90f127810 */ /* 0x000fe20007ffe003 */
[----:B------:R-:W-:-:S04]  /*2c00*/  IMAD.SHL.U32 R4, R3, 0x10, RZ ;  /* 0x0000001003047824 */ /* 0x000fc800078e00ff */
[----:B------:R-:W-:Y:S01]  /*2c10*/  IMAD.WIDE.U32 R18, R18, 0x200000, RZ ;  /* 0x0020000012127825 */ /* 0x000fe200078e00ff */
[----:B------:R-:W-:Y:S01]  /*2c20*/  LOP3.LUT R4, R5, R9, R4, 0x96, !PT ;  /* 0x0000000905047212 */ /* 0x000fe200078e9604 */
[----:B------:R-:W0:Y:S03]  /*2c30*/  I2F.F64.U64 R22, R22 ;  /* 0x0000001600167312 */ /* 0x000e260000301800 */
[----:B------:R-:W-:-:S04]  /*2c40*/  LOP3.LUT R4, R4, R3, RZ, 0x3c, !PT ;  /* 0x0000000304047212 */ /* 0x000fc800078e3cff */
[----:B------:R-:W-:Y:S01]  /*2c50*/  IADD3 R31, PT, PT, R15, 0x212e9e, R4 ;  /* 0x00212e9e0f1f7810 */ /* 0x000fe20007ffe004 */
[----:B------:R-:W-:-:S05]  /*2c60*/  IMAD.SHL.U32 R5, R4, 0x10, RZ ;  /* 0x0000001004057824 */ /* 0x000fca00078e00ff */
[----:B------:R-:W-:Y:S02]  /*2c70*/  LOP3.LUT R5, R20, R6, R5, 0x96, !PT ;  /* 0x0000000614057212 */ /* 0x000fe400078e9605 */
[----:B------:R-:W-:Y:S01]  /*2c80*/  LOP3.LUT R20, R18, R21, RZ, 0x3c, !PT ;  /* 0x0000001512147212 */ /* 0x000fe200078e3cff */
[----:B------:R-:W-:Y:S01]  /*2c90*/  IMAD.MOV.U32 R21, RZ, RZ, R19 ;  /* 0x000000ffff157224 */ /* 0x000fe200078e0013 */
[----:B------:R-:W-:Y:S01]  /*2ca0*/  LOP3.LUT R5, R5, R4, RZ, 0x3c, !PT ;  /* 0x0000000405057212 */ /* 0x000fe200078e3cff */
[----:B0-----:R-:W-:Y:S01]  /*2cb0*/  DFMA R24, R22, R16, 5.5511151231257827021e-17 ;  /* 0x3c9000001618742b */ /* 0x001fe20000000010 */
[----:B----4-:R-:W0:Y:S02]  /*2cc0*/  F2F.F64.F32 R18, UR9 ;  /* 0x0000000900127d10 */ /* 0x010e240008201800 */
[----:B------:R-:W-:-:S05]  /*2cd0*/  IADD3 R26, PT, PT, R15, 0x26b663, R5 ;  /* 0x0026b6630f1a7810 */ /* 0x000fca0007ffe005 */
[----:B------:R-:W-:Y:S01]  /*2ce0*/  IMAD.WIDE.U32 R26, R26, 0x200000, RZ ;  /* 0x002000001a1a7825 */ /* 0x000fe200078e00ff */
[----:B------:R-:W1:Y:S01]  /*2cf0*/  I2F.F64.U64 R20, R20 ;  /* 0x0000001400147312 */ /* 0x000e620000301800 */
[----:B------:R-:W-:Y:S01]  /*2d00*/  DADD R28, R24, R24 ;  /* 0x00000000181c7229 */ /* 0x000fe20000000018 */
[----:B------:R-:W-:Y:S01]  /*2d10*/  LOP3.LUT R30, R26, R31, RZ, 0x3c, !PT ;  /* 0x0000001f1a1e7212 */ /* 0x000fe200078e3cff */
[----:B------:R-:W-:-:S05]  /*2d20*/  IMAD.MOV.U32 R31, RZ, RZ, R27 ;  /* 0x000000ffff1f7224 */ /* 0x000fca00078e001b */
[----:B------:R-:W2:Y:S01]  /*2d30*/  F2F.F64.F32 R24, R2 ;  /* 0x0000000200187310 */ /* 0x000ea20000201800 */
[----:B0-----:R-:W-:Y:S02]  /*2d40*/  DFMA R28, R28, R18, -R18 ;  /* 0x000000121c1c722b */ /* 0x001fe40000000812 */
[----:B-1----:R-:W-:-:S05]  /*2d50*/  DFMA R22, R20, R16, 5.5511151231257827021e-17 ;  /* 0x3c9000001416742b */ /* 0x002fca0000000010 */
[----:B------:R-:W0:Y:S03]  /*2d60*/  I2F.F64.U64 R26, R30 ;  /* 0x0000001e001a7312 */ /* 0x000e260000301800 */
[----:B------:R-:W-:-:S05]  /*2d70*/  DADD R22, R22, R22 ;  /* 0x0000000016167229 */ /* 0x000fca0000000016 */
[----:B------:R-:W1:Y:S01]  /*2d80*/  F2F.F64.F32 R20, R12 ;  /* 0x0000000c00147310 */ /* 0x000e620000201800 */
[----:B--2---:R-:W-:Y:S02]  /*2d90*/  DADD R24, R24, R28 ;  /* 0x0000000018187229 */ /* 0x004fe4000000001c */
[----:B0-----:R-:W-:-:S05]  /*2da0*/  DFMA R26, R26, R16, 5.5511151231257827021e-17 ;  /* 0x3c9000001a1a742b */ /* 0x001fca0000000010 */
[----:B------:R-:W-:Y:S01]  /*2db0*/  F2F.F32.F64 R35, R24 ;  /* 0x0000001800237310 */ /* 0x000fe20000301000 */
[----:B------:R-:W-:Y:S02]  /*2dc0*/  DFMA R22, R18, R22, -R18 ;  /* 0x000000161216722b */ /* 0x000fe40000000812 */
[----:B------:R-:W-:-:S05]  /*2dd0*/  DADD R26, R26, R26 ;  /* 0x000000001a1a7229 */ /* 0x000fca000000001a */
[----:B------:R-:W0:Y:S01]  /*2de0*/  F2F.F64.F32 R16, R11 ;  /* 0x0000000b00107310 */ /* 0x000e220000201800 */
[----:B-1----:R-:W-:Y:S02]  /*2df0*/  DADD R20, R20, R22 ;  /* 0x0000000014147229 */ /* 0x002fe40000000016 */
[----:B------:R-:W-:-:S05]  /*2e00*/  DFMA R26, R18, R26, -R18 ;  /* 0x0000001a121a722b */ /* 0x000fca0000000812 */
[----:B------:R-:W1:Y:S03]  /*2e10*/  F2F.F32.F64 R36, R20 ;  /* 0x0000001400247310 */ /* 0x000e660000301000 */
[----:B0-----:R-:W-:-:S06]  /*2e20*/  DADD R16, R16, R26 ;  /* 0x0000000010107229 */ /* 0x001fcc000000001a */
[----:B------:R-:W0:Y:S01]  /*2e30*/  F2F.F32.F64 R37, R16 ;  /* 0x0000001000257310 */ /* 0x000e220000301000 */
[----:B-1----:R-:W-:-:S04]  /*2e40*/  FMUL R6, R36, R36 ;  /* 0x0000002424067220 */ /* 0x002fc80000400000 */
[----:B------:R-:W-:-:S04]  /*2e50*/  FFMA R6, R35, R35, R6 ;  /* 0x0000002323067223 */ /* 0x000fc80000000006 */
[----:B0-----:R-:W-:-:S04]  /*2e60*/  FFMA R18, R37, R37, R6 ;  /* 0x0000002525127223 */ /* 0x001fc80000000006 */
[----:B------:R-:W-:Y:S01]  /*2e70*/  VIADD R6, R18, 0xf3000000 ;  /* 0xf300000012067836 */ /* 0x000fe20000000000 */
[----:B------:R0:W1:Y:S04]  /*2e80*/  MUFU.RSQ R9, R18 ;  /* 0x0000001200097308 */ /* 0x0000680000001400 */
[----:B------:R-:W-:-:S13]  /*2e90*/  ISETP.GT.U32.AND P0, PT, R6, 0x727fffff, PT ;  /* 0x727fffff0600780c */ /* 0x000fda0003f04070 */
[----:B01----:R-:W-:Y:S05]  /*2ea0*/  @!P0 BRA `(.L_x_15) ;  /* 0x0000000000148947 */ /* 0x003fea0003800000 */
[----:B------:R-:W-:Y:S01]  /*2eb0*/  IMAD.MOV.U32 R9, RZ, RZ, R18 ;  /* 0x000000ffff097224 */ /* 0x000fe200078e0012 */
[----:B------:R-:W-:-:S07]  /*2ec0*/  MOV R16, 0x2ee0 ;  /* 0x00002ee000107802 */ /* 0x000fce0000000f00 */
[----:B---3--:R-:W-:Y:S05]  /*2ed0*/  CALL.REL.NOINC `($__internal_2_$__cuda_sm20_sqrt_rn_f32_slowpath) ;  /* 0x0000004400f87944 */ /* 0x008fea0003c00000 */
[----:B------:R-:W-:Y:S01]  /*2ee0*/  IMAD.MOV.U32 R19, RZ, RZ, R21 ;  /* 0x000000ffff137224 */ /* 0x000fe200078e0015 */
[----:B------:R-:W-:Y:S06]  /*2ef0*/  BRA `(.L_x_16) ;  /* 0x0000000000107947 */ /* 0x000fec0003800000 */
.L_x_15:
[----:B------:R-:W-:Y:S01]  /*2f00*/  FMUL.FTZ R19, R18, R9 ;  /* 0x0000000912137220 */ /* 0x000fe20000410000 */
[----:B------:R-:W-:-:S03]  /*2f10*/  FMUL.FTZ R9, R9, 0.5 ;  /* 0x3f00000009097820 */ /* 0x000fc60000410000 */
[----:B------:R-:W-:-:S04]  /*2f20*/  FFMA R6, -R19, R19, R18 ;  /* 0x0000001313067223 */ /* 0x000fc80000000112 */
[----:B------:R-:W-:-:S07]  /*2f30*/  FFMA R19, R6, R9, R19 ;  /* 0x0000000906137223 */ /* 0x000fce0000000013 */
.L_x_16:
[----:B---3--:R-:W-:Y:S05]  /*2f40*/  BSYNC.RECONVERGENT B1 ;  /* 0x0000000000017941 */ /* 0x008fea0003800200 */
.L_x_14:
[----:B------:R-:W-:Y:S01]  /*2f50*/  FMUL R9, R13, R13 ;  /* 0x0000000d0d097220 */ /* 0x000fe20000400000 */
[----:B------:R-:W-:Y:S03]  /*2f60*/  BSSY.RECONVERGENT B1, `(.L_x_17) ;  /* 0x000000f000017945 */ /* 0x000fe60003800200 */
[----:B------:R-:W-:-:S04]  /*2f70*/  FFMA R9, R14, R14, R9 ;  /* 0x0000000e0e097223 */ /* 0x000fc80000000009 */
[----:B------:R-:W-:-:S04]  /*2f80*/  FFMA R9, R10, R10, R9 ;  /* 0x0000000a0a097223 */ /* 0x000fc80000000009 */
[----:B------:R-:W-:Y:S01]  /*2f90*/  VIADD R16, R9, 0xf3000000 ;  /* 0xf300000009107836 */ /* 0x000fe20000000000 */
[----:B------:R0:W1:Y:S04]  /*2fa0*/  MUFU.RSQ R6, R9 ;  /* 0x0000000900067308 */ /* 0x0000680000001400 */
[----:B------:R-:W-:-:S13]  /*2fb0*/  ISETP.GT.U32.AND P0, PT, R16, 0x727fffff, PT ;  /* 0x727fffff1000780c */ /* 0x000fda0003f04070 */
[----:B01----:R-:W-:Y:S05]  /*2fc0*/  @!P0 BRA `(.L_x_18) ;  /* 0x0000000000108947 */ /* 0x003fea0003800000 */
[----:B------:R-:W-:-:S07]  /*2fd0*/  MOV R16, 0x2ff0 ;  /* 0x00002ff000107802 */ /* 0x000fce0000000f00 */
[----:B------:R-:W-:Y:S05]  /*2fe0*/  CALL.REL.NOINC `($__internal_2_$__cuda_sm20_sqrt_rn_f32_slowpath) ;  /* 0x0000004400b47944 */ /* 0x000fea0003c00000 */
[----:B------:R-:W-:Y:S01]  /*2ff0*/  IMAD.MOV.U32 R38, RZ, RZ, R21 ;  /* 0x000000ffff267224 */ /* 0x000fe200078e0015 */
[----:B------:R-:W-:Y:S06]  /*3000*/  BRA `(.L_x_19) ;  /* 0x0000000000107947 */ /* 0x000fec0003800000 */
.L_x_18:
[----:B------:R-:W-:Y:S01]  /*3010*/  FMUL.FTZ R38, R9, R6 ;  /* 0x0000000609267220 */ /* 0x000fe20000410000 */
[----:B------:R-:W-:-:S03]  /*3020*/  FMUL.FTZ R6, R6, 0.5 ;  /* 0x3f00000006067820 */ /* 0x000fc60000410000 */
[----:B------:R-:W-:-:S04]  /*3030*/  FFMA R9, -R38, R38, R9 ;  /* 0x0000002626097223 */ /* 0x000fc80000000109 */
[----:B------:R-:W-:-:S07]  /*3040*/  FFMA R38, R9, R6, R38 ;  /* 0x0000000609267223 */ /* 0x000fce0000000026 */
.L_x_19:
[----:B------:R-:W-:Y:S05]  /*3050*/  BSYNC.RECONVERGENT B1 ;  /* 0x0000000000017941 */ /* 0x000fea0003800200 */
.L_x_17:
[----:B------:R-:W-:Y:S01]  /*3060*/  FADD R19, R38, R19 ;  /* 0x0000001326137221 */ /* 0x000fe20000000000 */
[----:B------:R-:W-:Y:S02]  /*3070*/  IMAD.MOV.U32 R6, RZ, RZ, 0x3f000000 ;  /* 0x3f000000ff067424 */ /* 0x000fe400078e00ff */
[----:B------:R-:W-:Y:S01]  /*3080*/  FADD R17, -R13, R36 ;  /* 0x000000240d117221 */ /* 0x000fe20000000100 */
[----:B------:R-:W-:Y:S02]  /*3090*/  IMAD.MOV.U32 R9, RZ, RZ, 0x437c0000 ;  /* 0x437c0000ff097424 */ /* 0x000fe400078e00ff */
[----:B------:R-:W-:Y:S01]  /*30a0*/  FMUL R19, R19, -2 ;  /* 0xc000000013137820 */ /* 0x000fe20000400000 */
[----:B------:R-:W-:Y:S01]  /*30b0*/  BSSY.RECONVERGENT B1, `(.L_x_20) ;  /* 0x000001b000017945 */ /* 0x000fe20003800200 */
[----:B------:R-:W-:Y:S01]  /*30c0*/  FMUL R18, R17, R17 ;  /* 0x0000001111127220 */ /* 0x000fe20000400000 */
[----:B------:R-:W-:Y:S01]  /*30d0*/  FADD R17, -R10, R37 ;  /* 0x000000250a117221 */ /* 0x000fe20000000100 */
[----:B------:R-:W-:-:S04]  /*30e0*/  FFMA.SAT R6, R19, 0.0057249800302088260651, R6 ;  /* 0x3bbb989d13067823 */ /* 0x000fc80000002006 */
[----:B------:R-:W-:Y:S01]  /*30f0*/  FFMA.RM R6, R6, R9, 12582913 ;  /* 0x4b40000106067423 */ /* 0x000fe20000004009 */
[----:B------:R-:W-:-:S03]  /*3100*/  FADD R9, -R14, R35 ;  /* 0x000000230e097221 */ /* 0x000fc60000000100 */
[C---:B------:R-:W-:Y:S01]  /*3110*/  FADD R16, R6.reuse, -12583039 ;  /* 0xcb40007f06107421 */ /* 0x040fe20000000000 */
[----:B------:R-:W-:Y:S01]  /*3120*/  FFMA R18, R9, R9, R18 ;  /* 0x0000000909127223 */ /* 0x000fe20000000012 */
[----:B------:R-:W-:Y:S02]  /*3130*/  IMAD.SHL.U32 R6, R6, 0x800000, RZ ;  /* 0x0080000006067824 */ /* 0x000fe400078e00ff */
[----:B------:R-:W-:Y:S01]  /*3140*/  FFMA R16, R19, 1.4426950216293334961, -R16 ;  /* 0x3fb8aa3b13107823 */ /* 0x000fe20000000810 */
[----:B------:R-:W-:-:S03]  /*3150*/  FFMA R18, R17, R17, R18 ;  /* 0x0000001111127223 */ /* 0x000fc60000000012 */
[----:B------:R-:W-:Y:S01]  /*3160*/  FFMA R16, R19, 1.925963033500011079e-08, R16 ;  /* 0x32a5706013107823 */ /* 0x000fe20000000010 */
[----:B------:R-:W-:Y:S01]  /*3170*/  VIADD R17, R18, 0xf3000000 ;  /* 0xf300000012117836 */ /* 0x000fe20000000000 */
[----:B------:R-:W-:Y:S04]  /*3180*/  MUFU.RSQ R19, R18 ;  /* 0x0000001200137308 */ /* 0x000fe80000001400 */
[----:B------:R-:W-:-:S04]  /*3190*/  ISETP.GT.U32.AND P0, PT, R17, 0x727fffff, PT ;  /* 0x727fffff1100780c */ /* 0x000fc80003f04070 */
[----:B------:R-:W0:Y:S02]  /*31a0*/  MUFU.EX2 R9, R16 ;  /* 0x0000001000097308 */ /* 0x000e240000000800 */
[----:B0-----:R-:W-:-:S07]  /*31b0*/  FMUL R6, R6, R9 ;  /* 0x0000000906067220 */ /* 0x001fce0000400000 */
[----:B------:R-:W-:Y:S05]  /*31c0*/  @!P0 BRA `(.L_x_21) ;  /* 0x0000000000148947 */ /* 0x000fea0003800000 */
[----:B------:R-:W-:Y:S01]  /*31d0*/  IMAD.MOV.U32 R9, RZ, RZ, R18 ;  /* 0x000000ffff097224 */ /* 0x000fe200078e0012 */
[----:B------:R-:W-:-:S07]  /*31e0*/  MOV R16, 0x3200 ;  /* 0x0000320000107802 */ /* 0x000fce0000000f00 */
[----:B------:R-:W-:Y:S05]  /*31f0*/  CALL.REL.NOINC `($__internal_2_$__cuda_sm20_sqrt_rn_f32_slowpath) ;  /* 0x0000004400307944 */ /* 0x000fea0003c00000 */
[----:B------:R-:W-:Y:S01]  /*3200*/  IMAD.MOV.U32 R9, RZ, RZ, R21 ;  /* 0x000000ffff097224 */ /* 0x000fe200078e0015 */
[----:B------:R-:W-:Y:S06]  /*3210*/  BRA `(.L_x_22) ;  /* 0x0000000000107947 */ /* 0x000fec0003800000 */
.L_x_21:
[----:B------:R-:W-:Y:S01]  /*3220*/  FMUL.FTZ R9, R18, R19 ;  /* 0x0000001312097220 */ /* 0x000fe20000410000 */
[----:B------:R-:W-:-:S03]  /*3230*/  FMUL.FTZ R17, R19, 0.5 ;  /* 0x3f00000013117820 */ /* 0x000fc60000410000 */
[----:B------:R-:W-:-:S04]  /*3240*/  FFMA R16, -R9, R9, R18 ;  /* 0x0000000909107223 */ /* 0x000fc80000000112 */
[----:B------:R-:W-:-:S07]  /*3250*/  FFMA R9, R16, R17, R9 ;  /* 0x0000001110097223 */ /* 0x000fce0000000009 */
.L_x_22:
[----:B------:R-:W-:Y:S05]  /*3260*/  BSYNC.RECONVERGENT B1 ;  /* 0x0000000000017941 */ /* 0x000fea0003800200 */
.L_x_20:
[----:B------:R-:W-:Y:S01]  /*3270*/  FMUL R22, R9, UR8 ;  /* 0x0000000809167c20 */ /* 0x000fe20008400000 */
[----:B------:R-:W-:Y:S01]  /*3280*/  IMAD.MOV.U32 R20, RZ, RZ, 0x1 ;  /* 0x00000001ff147424 */ /* 0x000fe200078e00ff */
[----:B------:R-:W-:Y:S02]  /*3290*/  BSSY.RECONVERGENT B1, `(.L_x_23) ;  /* 0x0000019000017945 */ /* 0x000fe40003800200 */
[----:B------:R-:W0:Y:S02]  /*32a0*/  F2F.F64.F32 R16, R22 ;  /* 0x0000001600107310 */ /* 0x000e240000201800 */
[----:B0-----:R-:W-:-:S08]  /*32b0*/  DADD R16, R16, 1 ;  /* 0x3ff0000010107429 */ /* 0x001fd00000000000 */
[----:B------:R-:W-:-:S06]  /*32c0*/  DADD R18, R16, R16 ;  /* 0x0000000010127229 */ /* 0x000fcc0000000010 */
[----:B------:R-:W0:Y:S02]  /*32d0*/  MUFU.RCP64H R21, R19 ;  /* 0x0000001300157308 */ /* 0x000e240000001800 */
[----:B0-----:R-:W-:-:S08]  /*32e0*/  DFMA R16, -R18, R20, 1 ;  /* 0x3ff000001210742b */ /* 0x001fd00000000114 */
[----:B------:R-:W-:-:S08]  /*32f0*/  DFMA R16, R16, R16, R16 ;  /* 0x000000101010722b */ /* 0x000fd00000000010 */
[----:B------:R-:W-:Y:S02]  /*3300*/  DFMA R20, R20, R16, R20 ;  /* 0x000000101414722b */ /* 0x000fe40000000014 */
[----:B------:R-:W0:Y:S06]  /*3310*/  F2F.F64.F32 R16, R9 ;  /* 0x0000000900107310 */ /* 0x000e2c0000201800 */
[----:B------:R-:W-:-:S08]  /*3320*/  DFMA R24, -R18, R20, 1 ;  /* 0x3ff000001218742b */ /* 0x000fd00000000114 */
[----:B------:R-:W-:Y:S01]  /*3330*/  DFMA R24, R20, R24, R20 ;  /* 0x000000181418722b */ /* 0x000fe20000000014 */
[----:B0-----:R-:W-:-:S07]  /*3340*/  FSETP.GEU.AND P1, PT, |R17|, 6.5827683646048100446e-37, PT ;  /* 0x036000001100780b */ /* 0x001fce0003f2e200 */
[----:B------:R-:W-:-:S08]  /*3350*/  DMUL R22, R16, R24 ;  /* 0x0000001810167228 */ /* 0x000fd00000000000 */
[----:B------:R-:W-:-:S08]  /*3360*/  DFMA R20, -R18, R22, R16 ;  /* 0x000000161214722b */ /* 0x000fd00000000110 */
[----:B------:R-:W-:-:S10]  /*3370*/  DFMA R20, R24, R20, R22 ;  /* 0x000000141814722b */ /* 0x000fd40000000016 */
[----:B------:R-:W-:-:S05]  /*3380*/  FFMA R22, RZ, R19, R21 ;  /* 0x00000013ff167223 */ /* 0x000fca0000000015 */
[----:B------:R-:W-:-:S13]  /*3390*/  FSETP.GT.AND P0, PT, |R22|, 1.469367938527859385e-39, PT ;  /* 0x001000001600780b */ /* 0x000fda0003f04200 */
[----:B------:R-:W-:Y:S05]  /*33a0*/  @P0 BRA P1, `(.L_x_24) ;  /* 0x00000000001c0947 */ /* 0x000fea0000800000 */
[----:B------:R-:W-:Y:S01]  /*33b0*/  IMAD.MOV.U32 R22, RZ, RZ, R16 ;  /* 0x000000ffff167224 */ /* 0x000fe200078e0010 */
[----:B------:R-:W-:Y:S01]  /*33c0*/  MOV R9, 0x3400 ;  /* 0x0000340000097802 */ /* 0x000fe20000000f00 */
[----:B------:R-:W-:Y:S02]  /*33d0*/  IMAD.MOV.U32 R16, RZ, RZ, R17 ;  /* 0x000000ffff107224 */ /* 0x000fe400078e0011 */
[----:B------:R-:W-:-:S07]  /*33e0*/  IMAD.MOV.U32 R17, RZ, RZ, R18 ;  /* 0x000000ffff117224 */ /* 0x000fce00078e0012 */
[----:B------:R-:W-:Y:S05]  /*33f0*/  CALL.REL.NOINC `($__internal_0_$__cuda_sm20_div_rn_f64_full) ;  /* 0x00000038004c7944 */ /* 0x000fea0003c00000 */
[----:B------:R-:W-:Y:S02]  /*3400*/  IMAD.MOV.U32 R20, RZ, RZ, R16 ;  /* 0x000000ffff147224 */ /* 0x000fe400078e0010 */
[----:B------:R-:W-:-:S07]  /*3410*/  IMAD.MOV.U32 R21, RZ, RZ, R17 ;  /* 0x000000ffff157224 */ /* 0x000fce00078e0011 */
.L_x_24:
[----:B------:R-:W-:Y:S05]  /*3420*/  BSYNC.RECONVERGENT B1 ;  /* 0x0000000000017941 */ /* 0x000fea0003800200 */
.L_x_23:
[----:B------:R-:W-:Y:S01]  /*3430*/  IMAD.MOV.U32 R18, RZ, RZ, 0x652b82fe ;  /* 0x652b82feff127424 */ /* 0x000fe200078e00ff */
[----:B------:R-:W-:Y:S01]  /*3440*/  UMOV UR12, 0xfefa39ef ;  /* 0xfefa39ef000c7882 */ /* 0x000fe20000000000 */
[----:B------:R-:W-:Y:S01]  /*3450*/  IMAD.MOV.U32 R19, RZ, RZ, 0x3ff71547 ;  /* 0x3ff71547ff137424 */ /* 0x000fe200078e00ff */
[----:B------:R-:W-:Y:S01]  /*3460*/  UMOV UR13, 0x3fe62e42 ;  /* 0x3fe62e42000d7882 */ /* 0x000fe20000000000 */
[----:B------:R-:W-:Y:S01]  /*3470*/  FSETP.GEU.AND P0, PT, |R21|, 4.1917929649353027344, PT ;  /* 0x4086232b1500780b */ /* 0x000fe20003f0e200 */
[----:B------:R-:W-:Y:S03]  /*3480*/  BSSY.RECONVERGENT B1, `(.L_x_25) ;  /* 0x0000035000017945 */ /* 0x000fe60003800200 */
[----:B------:R-:W-:-:S08]  /*3490*/  DFMA R18, R20, R18, 6.75539944105574400000e+15 ;  /* 0x433800001412742b */ /* 0x000fd00000000012 */
[----:B------:R-:W-:-:S08]  /*34a0*/  DADD R16, R18, -6.75539944105574400000e+15 ;  /* 0xc338000012107429 */ /* 0x000fd00000000000 */
[----:B------:R-:W-:Y:S01]  /*34b0*/  DFMA R22, R16, -UR12, R20 ;  /* 0x8000000c10167c2b */ /* 0x000fe20008000014 */
[----:B------:R-:W-:Y:S01]  /*34c0*/  UMOV UR12, 0x3b39803f ;  /* 0x3b39803f000c7882 */ /* 0x000fe20000000000 */
[----:B------:R-:W-:-:S06]  /*34d0*/  UMOV UR13, 0x3c7abc9e ;  /* 0x3c7abc9e000d7882 */ /* 0x000fcc0000000000 */
[----:B------:R-:W-:Y:S01]  /*34e0*/  DFMA R22, R16, -UR12, R22 ;  /* 0x8000000c10167c2b */ /* 0x000fe20008000016 */
[----:B------:R-:W-:Y:S01]  /*34f0*/  UMOV UR12, 0x69ce2bdf ;  /* 0x69ce2bdf000c7882 */ /* 0x000fe20000000000 */
[----:B------:R-:W-:Y:S01]  /*3500*/  IMAD.MOV.U32 R16, RZ, RZ, -0x35dec16 ;  /* 0xfca213eaff107424 */ /* 0x000fe200078e00ff */
[----:B------:R-:W-:Y:S01]  /*3510*/  UMOV UR13, 0x3e5ade15 ;  /* 0x3e5ade15000d7882 */ /* 0x000fe20000000000 */
[----:B------:R-:W-:-:S06]  /*3520*/  IMAD.MOV.U32 R17, RZ, RZ, 0x3e928af3 ;  /* 0x3e928af3ff117424 */ /* 0x000fcc00078e00ff */
[----:B------:R-:W-:Y:S01]  /*3530*/  DFMA R16, R22, UR12, R16 ;  /* 0x0000000c16107c2b */ /* 0x000fe20008000010 */
[----:B------:R-:W-:Y:S01]  /*3540*/  UMOV UR12, 0x62401315 ;  /* 0x62401315000c7882 */ /* 0x000fe20000000000 */
[----:B------:R-:W-:-:S06]  /*3550*/  UMOV UR13, 0x3ec71dee ;  /* 0x3ec71dee000d7882 */ /* 0x000fcc0000000000 */
[----:B------:R-:W-:Y:S01]  /*3560*/  DFMA R16, R22, R16, UR12 ;  /* 0x0000000c16107e2b */ /* 0x000fe20008000010 */
        /* <DEDUP_REMOVED lines=20> */
[----:B------:R-:W-:-:S08]  /*36b0*/  DFMA R16, R22, R16, UR12 ;  /* 0x0000000c16107e2b */ /* 0x000fd00008000010 */
[----:B------:R-:W-:-:S08]  /*36c0*/  DFMA R16, R22, R16, 1 ;  /* 0x3ff000001610742b */ /* 0x000fd00000000010 */
[----:B------:R-:W-:-:S10]  /*36d0*/  DFMA R16, R22, R16, 1 ;  /* 0x3ff000001610742b */ /* 0x000fd40000000010 */
[----:B------:R-:W-:Y:S02]  /*36e0*/  IMAD R43, R18, 0x100000, R17 ;  /* 0x00100000122b7824 */ /* 0x000fe400078e0211 */
[----:B------:R-:W-:Y:S01]  /*36f0*/  IMAD.MOV.U32 R42, RZ, RZ, R16 ;  /* 0x000000ffff2a7224 */ /* 0x000fe200078e0010 */
[----:B------:R-:W-:Y:S06]  /*3700*/  @!P0 BRA `(.L_x_26) ;  /* 0x0000000000308947 */ /* 0x000fec0003800000 */
[----:B------:R-:W-:Y:S01]  /*3710*/  FSETP.GEU.AND P1, PT, |R21|, 4.2275390625, PT ;  /* 0x408748001500780b */ /* 0x000fe20003f2e200 */
[C---:B------:R-:W-:Y:S02]  /*3720*/  DADD R22, R20.reuse, +INF ;  /* 0x7ff0000014167429 */ /* 0x040fe40000000000 */
[----:B------:R-:W-:-:S08]  /*3730*/  DSETP.GEU.AND P0, PT, R20, RZ, PT ;  /* 0x000000ff1400722a */ /* 0x000fd00003f0e000 */
[----:B------:R-:W-:Y:S02]  /*3740*/  FSEL R42, R22, RZ, P0 ;  /* 0x000000ff162a7208 */ /* 0x000fe40000000000 */
[----:B------:R-:W-:Y:S02]  /*3750*/  @!P1 LEA.HI R9, R18, R18, RZ, 0x1 ;  /* 0x0000001212099211 */ /* 0x000fe400078f08ff */
[----:B------:R-:W-:Y:S02]  /*3760*/  FSEL R43, R23, RZ, P0 ;  /* 0x000000ff172b7208 */ /* 0x000fe40000000000 */
[----:B------:R-:W-:-:S05]  /*3770*/  @!P1 SHF.R.S32.HI R9, RZ, 0x1, R9 ;  /* 0x00000001ff099819 */ /* 0x000fca0000011409 */
[----:B------:R-:W-:Y:S02]  /*3780*/  @!P1 IMAD.IADD R18, R18, 0x1, -R9 ;  /* 0x0000000112129824 */ /* 0x000fe400078e0a09 */
[----:B------:R-:W-:-:S03]  /*3790*/  @!P1 IMAD R17, R9, 0x100000, R17 ;  /* 0x0010000009119824 */ /* 0x000fc600078e0211 */
[----:B------:R-:W-:Y:S01]  /*37a0*/  @!P1 LEA R19, R18, 0x3ff00000, 0x14 ;  /* 0x3ff0000012139811 */ /* 0x000fe200078ea0ff */
[----:B------:R-:W-:-:S06]  /*37b0*/  @!P1 IMAD.MOV.U32 R18, RZ, RZ, RZ ;  /* 0x000000ffff129224 */ /* 0x000fcc00078e00ff */
[----:B------:R-:W-:-:S11]  /*37c0*/  @!P1 DMUL R42, R16, R18 ;  /* 0x00000012102a9228 */ /* 0x000fd60000000000 */
.L_x_26:
[----:B------:R-:W-:Y:S05]  /*37d0*/  BSYNC.RECONVERGENT B1 ;  /* 0x0000000000017941 */ /* 0x000fea0003800200 */
.L_x_25:
[----:B------:R-:W-:-:S07]  /*37e0*/  MOV R9, 0x3800 ;  /* 0x0000380000097802 */ /* 0x000fce0000000f00 */
[----:B------:R-:W-:Y:S05]  /*37f0*/  CALL.REL.NOINC `($_Z18monte_carlo_kernelffiiiPfm$__internal_accurate_pow) ;  /* 0x0000004400a07944 */ /* 0x000fea0003c00000 */
[----:B------:R-:W0:Y:S01]  /*3800*/  MUFU.RCP64H R19, 3.1415920257568359375 ;  /* 0x400921fb00137908 */ /* 0x000e220000001800 */
[----:B------:R-:W-:Y:S01]  /*3810*/  IMAD.MOV.U32 R16, RZ, RZ, 0x60000000 ;  /* 0x60000000ff107424 */ /* 0x000fe200078e00ff */
[----:B------:R-:W-:Y:S01]  /*3820*/  FSETP.GEU.AND P1, PT, |R24|, 6.5827683646048100446e-37, PT ;  /* 0x036000001800780b */ /* 0x000fe20003f2e200 */
[----:B------:R-:W-:Y:S01]  /*3830*/  IMAD.MOV.U32 R17, RZ, RZ, 0x400921fb ;  /* 0x400921fbff117424 */ /* 0x000fe200078e00ff */
[----:B------:R-:W-:Y:S01]  /*3840*/  BSSY.RECONVERGENT B1, `(.L_x_27) ;  /* 0x0000015000017945 */ /* 0x000fe20003800200 */
[----:B------:R-:W-:Y:S02]  /*3850*/  IMAD.MOV.U32 R18, RZ, RZ, 0x1 ;  /* 0x00000001ff127424 */ /* 0x000fe400078e00ff */
[----:B------:R-:W-:-:S04]  /*3860*/  IMAD.MOV.U32 R23, RZ, RZ, R24 ;  /* 0x000000ffff177224 */ /* 0x000fc800078e0018 */
[----:B0-----:R-:W-:-:S08]  /*3870*/  DFMA R20, R18, -R16, 1 ;  /* 0x3ff000001214742b */ /* 0x001fd00000000810 */
[----:B------:R-:W-:-:S08]  /*3880*/  DFMA R20, R20, R20, R20 ;  /* 0x000000141414722b */ /* 0x000fd00000000014 */
[----:B------:R-:W-:-:S08]  /*3890*/  DFMA R20, R18, R20, R18 ;  /* 0x000000141214722b */ /* 0x000fd00000000012 */
[----:B------:R-:W-:-:S08]  /*38a0*/  DFMA R18, R20, -R16, 1 ;  /* 0x3ff000001412742b */ /* 0x000fd00000000810 */
[----:B------:R-:W-:-:S08]  /*38b0*/  DFMA R18, R20, R18, R20 ;  /* 0x000000121412722b */ /* 0x000fd00000000014 */
[----:B------:R-:W-:-:S08]  /*38c0*/  DMUL R20, R22, R18 ;  /* 0x0000001216147228 */ /* 0x000fd00000000000 */
[----:B------:R-:W-:-:S08]  /*38d0*/  DFMA R16, R20, -R16, R22 ;  /* 0x800000101410722b */ /* 0x000fd00000000016 */
[----:B------:R-:W-:-:S10]  /*38e0*/  DFMA R18, R18, R16, R20 ;  /* 0x000000101212722b */ /* 0x000fd40000000014 */
[----:B------:R-:W-:-:S05]  /*38f0*/  FFMA R9, RZ, 2.1426990032196044922, R19 ;  /* 0x400921fbff097823 */ /* 0x000fca0000000013 */
[----:B------:R-:W-:-:S13]  /*3900*/  FSETP.GT.AND P0, PT, |R9|, 1.469367938527859385e-39, PT ;  /* 0x001000000900780b */ /* 0x000fda0003f04200 */
[----:B------:R-:W-:Y:S05]  /*3910*/  @P0 BRA P1, `(.L_x_28) ;  /* 0x00000000001c0947 */ /* 0x000fea0000800000 */
[----:B------:R-:W-:Y:S01]  /*3920*/  IMAD.MOV.U32 R16, RZ, RZ, R23 ;  /* 0x000000ffff107224 */ /* 0x000fe200078e0017 */
[----:B------:R-:W-:Y:S01]  /*3930*/  MOV R9, 0x3970 ;  /* 0x0000397000097802 */ /* 0x000fe20000000f00 */
[----:B------:R-:W-:Y:S02]  /*3940*/  IMAD.MOV.U32 R17, RZ, RZ, 0x60000000 ;  /* 0x60000000ff117424 */ /* 0x000fe400078e00ff */
[----:B------:R-:W-:-:S07]  /*3950*/  IMAD.MOV.U32 R19, RZ, RZ, 0x400921fb ;  /* 0x400921fbff137424 */ /* 0x000fce00078e00ff */
[----:B------:R-:W-:Y:S05]  /*3960*/  CALL.REL.NOINC `($__internal_0_$__cuda_sm20_div_rn_f64_full) ;  /* 0x0000003000f07944 */ /* 0x000fea0003c00000 */
[----:B------:R-:W-:Y:S02]  /*3970*/  IMAD.MOV.U32 R18, RZ, RZ, R16 ;  /* 0x000000ffff127224 */ /* 0x000fe400078e0010 */
[----:B------:R-:W-:-:S07]  /*3980*/  IMAD.MOV.U32 R19, RZ, RZ, R17 ;  /* 0x000000ffff137224 */ /* 0x000fce00078e0011 */
.L_x_28:
[----:B------:R-:W-:Y:S05]  /*3990*/  BSYNC.RECONVERGENT B1 ;  /* 0x0000000000017941 */ /* 0x000fea0003800200 */
.L_x_27:
[----:B------:R-:W0:Y:S01]  /*39a0*/  F2F.F64.F32 R16, R6 ;  /* 0x0000000600107310 */ /* 0x000e220000201800 */
[----:B------:R-:W-:Y:S01]  /*39b0*/  FMUL R9, R12, R12 ;  /* 0x0000000c0c097220 */ /* 0x000fe20000400000 */
[----:B------:R-:W-:Y:S03]  /*39c0*/  BSSY.RECONVERGENT B1, `(.L_x_29) ;  /* 0x0000013000017945 */ /* 0x000fe60003800200 */
[----:B------:R-:W-:-:S03]  /*39d0*/  FFMA R20, R2, R2, R9 ;  /* 0x0000000202147223 */ /* 0x000fc60000000009 */
[----:B------:R-:W-:Y:S01]  /*39e0*/  F2F.F32.F64 R42, R42 ;  /* 0x0000002a002a7310 */ /* 0x000fe20000301000 */
[----:B------:R-:W-:-:S04]  /*39f0*/  FFMA R20, R11, R11, R20 ;  /* 0x0000000b0b147223 */ /* 0x000fc80000000014 */
[----:B------:R-:W-:Y:S01]  /*3a00*/  VIADD R9, R20, 0xf3000000 ;  /* 0xf300000014097836 */ /* 0x000fe20000000000 */
[----:B0-----:R-:W-:Y:S02]  /*3a10*/  DMUL R16, R16, R18 ;  /* 0x0000001210107228 */ /* 0x001fe40000000000 */
[----:B------:R0:W1:Y:S02]  /*3a20*/  MUFU.RSQ R23, R20 ;  /* 0x0000001400177308 */ /* 0x0000640000001400 */
[----:B------:R-:W-:-:S06]  /*3a30*/  ISETP.GT.U32.AND P0, PT, R9, 0x727fffff, PT ;  /* 0x727fffff0900780c */ /* 0x000fcc0003f04070 */
[----:B------:R-:W2:Y:S02]  /*3a40*/  F2F.F32.F64 R17, R16 ;  /* 0x0000001000117310 */ /* 0x000ea40000301000 */
[----:B--2---:R-:W-:-:S05]  /*3a50*/  FMUL R6, R42, R17 ;  /* 0x000000112a067220 */ /* 0x004fca0000400000 */
[----:B01----:R-:W-:Y:S05]  /*3a60*/  @!P0 BRA `(.L_x_30) ;  /* 0x0000000000108947 */ /* 0x003fea0003800000 */
[----:B------:R-:W-:Y:S01]  /*3a70*/  IMAD.MOV.U32 R9, RZ, RZ, R20 ;  /* 0x000000ffff097224 */ /* 0x000fe200078e0014 */
[----:B------:R-:W-:-:S07]  /*3a80*/  MOV R16, 0x3aa0 ;  /* 0x00003aa000107802 */ /* 0x000fce0000000f00 */
[----:B------:R-:W-:Y:S05]  /*3a90*/  CALL.REL.NOINC `($__internal_2_$__cuda_sm20_sqrt_rn_f32_slowpath) ;  /* 0x0000003c00087944 */ /* 0x000fea0003c00000 */
[----:B------:R-:W-:Y:S05]  /*3aa0*/  BRA `(.L_x_31) ;  /* 0x0000000000107947 */ /* 0x000fea0003800000 */
.L_x_30:
[----:B------:R-:W-:Y:S01]  /*3ab0*/  FMUL.FTZ R21, R20, R23 ;  /* 0x0000001714157220 */ /* 0x000fe20000410000 */
[----:B------:R-:W-:-:S03]  /*3ac0*/  FMUL.FTZ R9, R23, 0.5 ;  /* 0x3f00000017097820 */ /* 0x000fc60000410000 */
[----:B------:R-:W-:-:S04]  /*3ad0*/  FFMA R16, -R21, R21, R20 ;  /* 0x0000001515107223 */ /* 0x000fc80000000114 */
[----:B------:R-:W-:-:S07]  /*3ae0*/  FFMA R21, R16, R9, R21 ;  /* 0x0000000910157223 */ /* 0x000fce0000000015 */
.L_x_31:
[----:B------:R-:W-:Y:S05]  /*3af0*/  BSYNC.RECONVERGENT B1 ;  /* 0x0000000000017941 */ /* 0x000fea0003800200 */
.L_x_29:
[----:B------:R-:W-:Y:S01]  /*3b00*/  FADD R21, R21, R38 ;  /* 0x0000002615157221 */ /* 0x000fe20000000000 */
[----:B------:R-:W-:Y:S02]  /*3b10*/  IMAD.MOV.U32 R16, RZ, RZ, 0x3bbb989d ;  /* 0x3bbb989dff107424 */ /* 0x000fe400078e00ff */
[----:B------:R-:W-:Y:S01]  /*3b20*/  FADD R22, R12, -R13 ;  /* 0x8000000d0c167221 */ /* 0x000fe20000000000 */
[----:B------:R-:W-:Y:S02]  /*3b30*/  IMAD.MOV.U32 R20, RZ, RZ, 0x437c0000 ;  /* 0x437c0000ff147424 */ /* 0x000fe400078e00ff */
[----:B------:R-:W-:Y:S01]  /*3b40*/  FMUL R21, R21, -2 ;  /* 0xc000000015157820 */ /* 0x000fe20000400000 */
[----:B------:R-:W-:Y:S01]  /*3b50*/  BSSY.RECONVERGENT B1, `(.L_x_32) ;  /* 0x000001e000017945 */ /* 0x000fe20003800200 */
[----:B------:R-:W-:Y:S01]  /*3b60*/  FMUL R23, R22, R22 ;  /* 0x0000001616177220 */ /* 0x000fe20000400000 */
[----:B------:R-:W-:Y:S01]  /*3b70*/  FADD R22, -R10, R11 ;  /* 0x0000000b0a167221 */ /* 0x000fe20000000100 */
[----:B------:R-:W-:-:S04]  /*3b80*/  FFMA.SAT R9, R21, R16, 0.5 ;  /* 0x3f00000015097423 */ /* 0x000fc80000002010 */
[----:B------:R-:W-:Y:S01]  /*3b90*/  FFMA.RM R9, R9, R20, 12582913 ;  /* 0x4b40000109097423 */ /* 0x000fe20000004014 */
[----:B------:R-:W-:-:S03]  /*3ba0*/  FADD R20, R2, -R14 ;  /* 0x8000000e02147221 */ /* 0x000fc60000000000 */
[C---:B------:R-:W-:Y:S01]  /*3bb0*/  FADD R16, R9.reuse, -12583039 ;  /* 0xcb40007f09107421 */ /* 0x040fe20000000000 */
[----:B------:R-:W-:Y:S02]  /*3bc0*/  IMAD.SHL.U32 R9, R9, 0x800000, RZ ;  /* 0x0080000009097824 */ /* 0x000fe400078e00ff */
[----:B------:R-:W-:Y:S01]  /*3bd0*/  FFMA R23, R20, R20, R23 ;  /* 0x0000001414177223 */ /* 0x000fe20000000017 */
[----:B------:R-:W-:-:S03]  /*3be0*/  FFMA R16, R21, 1.4426950216293334961, -R16 ;  /* 0x3fb8aa3b15107823 */ /* 0x000fc60000000810 */
[----:B------:R-:W-:Y:S01]  /*3bf0*/  FFMA R22, R22, R22, R23 ;  /* 0x0000001616167223 */ /* 0x000fe20000000017 */
[----:B------:R-:W-:-:S03]  /*3c00*/  FFMA R21, R21, 1.925963033500011079e-08, R16 ;  /* 0x32a5706015157823 */ /* 0x000fc60000000010 */
[----:B------:R-:W-:Y:S08]  /*3c10*/  MUFU.RSQ R23, R22 ;  /* 0x0000001600177308 */ /* 0x000ff00000001400 */
[----:B------:R-:W0:Y:S02]  /*3c20*/  MUFU.EX2 R16, R21 ;  /* 0x0000001500107308 */ /* 0x000e240000000800 */
[----:B0-----:R-:W-:-:S06]  /*3c30*/  FMUL R9, R9, R16 ;  /* 0x0000001009097220 */ /* 0x001fcc0000400000 */
[----:B------:R-:W0:Y:S02]  /*3c40*/  F2F.F64.F32 R16, R9 ;  /* 0x0000000900107310 */ /* 0x000e240000201800 */
[----:B0-----:R-:W-:Y:S01]  /*3c50*/  DMUL R16, R16, R18 ;  /* 0x0000001210107228 */ /* 0x001fe20000000000 */
[----:B------:R-:W-:-:S05]  /*3c60*/  VIADD R18, R22, 0xf3000000 ;  /* 0xf300000016127836 */ /* 0x000fca0000000000 */
[----:B------:R0:W1:Y:S01]  /*3c70*/  F2F.F32.F64 R38, R16 ;  /* 0x0000001000267310 */ /* 0x0000620000301000 */
[----:B------:R-:W-:-:S13]  /*3c80*/  ISETP.GT.U32.AND P0, PT, R18, 0x727fffff, PT ;  /* 0x727fffff1200780c */ /* 0x000fda0003f04070 */
[----:B0-----:R-:W-:Y:S05]  /*3c90*/  @!P0 BRA `(.L_x_33) ;  /* 0x0000000000148947 */ /* 0x001fea0003800000 */
[----:B------:R-:W-:Y:S01]  /*3ca0*/  IMAD.MOV.U32 R9, RZ, RZ, R22 ;  /* 0x000000ffff097224 */ /* 0x000fe200078e0016 */
[----:B------:R-:W-:-:S07]  /*3cb0*/  MOV R16, 0x3cd0 ;  /* 0x00003cd000107802 */ /* 0x000fce0000000f00 */
[----:B-1----:R-:W-:Y:S05]  /*3cc0*/  CALL.REL.NOINC `($__internal_2_$__cuda_sm20_sqrt_rn_f32_slowpath) ;  /* 0x00000038007c7944 */ /* 0x002fea0003c00000 */
[----:B------:R-:W-:Y:S01]  /*3cd0*/  IMAD.MOV.U32 R9, RZ, RZ, R21 ;  /* 0x000000ffff097224 */ /* 0x000fe200078e0015 */
[----:B------:R-:W-:Y:S06]  /*3ce0*/  BRA `(.L_x_34) ;  /* 0x0000000000107947 */ /* 0x000fec0003800000 */
.L_x_33:
[----:B------:R-:W-:Y:S01]  /*3cf0*/  FMUL.FTZ R9, R22, R23 ;  /* 0x0000001716097220 */ /* 0x000fe20000410000 */
[----:B------:R-:W-:-:S03]  /*3d00*/  FMUL.FTZ R17, R23, 0.5 ;  /* 0x3f00000017117820 */ /* 0x000fc60000410000 */
[----:B------:R-:W-:-:S04]  /*3d10*/  FFMA R16, -R9, R9, R22 ;  /* 0x0000000909107223 */ /* 0x000fc80000000116 */
[----:B------:R-:W-:-:S07]  /*3d20*/  FFMA R9, R16, R17, R9 ;  /* 0x0000001110097223 */ /* 0x000fce0000000009 */
.L_x_34:
[----:B------:R-:W-:Y:S05]  /*3d30*/  BSYNC.RECONVERGENT B1 ;  /* 0x0000000000017941 */ /* 0x000fea0003800200 */
.L_x_32:
        /* <DEDUP_REMOVED lines=24> */
[----:B-1----:R-:W-:Y:S05]  /*3ec0*/  CALL.REL.NOINC `($__internal_0_$__cuda_sm20_div_rn_f64_full) ;  /* 0x0000002c00987944 */ /* 0x002fea0003c00000 */
[----:B------:R-:W-:Y:S02]  /*3ed0*/  IMAD.MOV.U32 R20, RZ, RZ, R16 ;  /* 0x000000ffff147224 */ /* 0x000fe400078e0010 */
[----:B------:R-:W-:-:S07]  /*3ee0*/  IMAD.MOV.U32 R21, RZ, RZ, R17 ;  /* 0x000000ffff157224 */ /* 0x000fce00078e0011 */
.L_x_36:
[----:B------:R-:W-:Y:S05]  /*3ef0*/  BSYNC.RECONVERGENT B1 ;  /* 0x0000000000017941 */ /* 0x000fea0003800200 */
.L_x_35:
        /* <DEDUP_REMOVED lines=58> */
.L_x_38:
[----:B------:R-:W-:Y:S05]  /*42a0*/  BSYNC.RECONVERGENT B1 ;  /* 0x0000000000017941 */ /* 0x000fea0003800200 */
.L_x_37:
[----:B------:R-:W1:Y:S01]  /*42b0*/  F2F.F32.F64 R23, R22 ;  /* 0x0000001600177310 */ /* 0x000e620000301000 */
[----:B------:R-:W-:Y:S01]  /*42c0*/  BSSY.RECONVERGENT B1, `(.L_x_39) ;  /* 0x000000e000017945 */ /* 0x000fe20003800200 */
[----:B-1----:R-:W-:-:S06]  /*42d0*/  FMUL R19, R38, R23 ;  /* 0x0000001726137220 */ /* 0x002fcc0000400000 */
[----:B------:R-:W0:Y:S08]  /*42e0*/  MUFU.RCP R9, R19 ;  /* 0x0000001300097308 */ /* 0x000e300000001000 */
[----:B------:R-:W1:Y:S01]  /*42f0*/  FCHK P0, R6, R19 ;  /* 0x0000001306007302 */ /* 0x000e620000000000 */
[----:B0-----:R-:W-:-:S04]  /*4300*/  FFMA R16, -R19, R9, 1 ;  /* 0x3f80000013107423 */ /* 0x001fc80000000109 */
[----:B------:R-:W-:-:S04]  /*4310*/  FFMA R9, R9, R16, R9 ;  /* 0x0000001009097223 */ /* 0x000fc80000000009 */
[----:B------:R-:W-:-:S04]  /*4320*/  FFMA R16, R6, R9, RZ ;  /* 0x0000000906107223 */ /* 0x000fc800000000ff */
[----:B------:R-:W-:-:S04]  /*4330*/  FFMA R17, -R19, R16, R6 ;  /* 0x0000001013117223 */ /* 0x000fc80000000106 */
[----:B------:R-:W-:Y:S01]  /*4340*/  FFMA R9, R9, R17, R16 ;  /* 0x0000001109097223 */ /* 0x000fe20000000010 */
[----:B-1----:R-:W-:Y:S06]  /*4350*/  @!P0 BRA `(.L_x_40) ;  /* 0x0000000000108947 */ /* 0x002fec0003800000 */
[----:B------:R-:W-:Y:S01]  /*4360*/  IMAD.MOV.U32 R9, RZ, RZ, R6 ;  /* 0x000000ffff097224 */ /* 0x000fe200078e0006 */
[----:B------:R-:W-:Y:S01]  /*4370*/  MOV R22, 0x43a0 ;  /* 0x000043a000167802 */ /* 0x000fe20000000f00 */
[----:B------:R-:W-:-:S07]  /*4380*/  IMAD.MOV.U32 R16, RZ, RZ, R19 ;  /* 0x000000ffff107224 */ /* 0x000fce00078e0013 */
[----:B------:R-:W-:Y:S05]  /*4390*/  CALL.REL.NOINC `($__internal_3_$__cuda_sm3x_div_rn_noftz_f32_slowpath) ;  /* 0x00000034001c7944 */ /* 0x000fea0003c00000 */
.L_x_40:
[----:B------:R-:W-:Y:S05]  /*43a0*/  BSYNC.RECONVERGENT B1 ;  /* 0x0000000000017941 */ /* 0x000fea0003800200 */
.L_x_39:
[----:B------:R-:W-:Y:S02]  /*43b0*/  IMAD.MOV.U32 R38, RZ, RZ, R14 ;  /* 0x000000ffff267224 */ /* 0x000fe400078e000e */
[----:B------:R-:W-:Y:S02]  /*43c0*/  IMAD.MOV.U32 R39, RZ, RZ, R13 ;  /* 0x000000ffff277224 */ /* 0x000fe400078e000d */
[----:B------:R-:W-:Y:S01]  /*43d0*/  IMAD.MOV.U32 R40, RZ, RZ, R10 ;  /* 0x000000ffff287224 */ /* 0x000fe200078e000a */
[----:B------:R-:W-:Y:S06]  /*43e0*/  BRA `(.L_x_41) ;  /* 0x0000001800907947 */ /* 0x000fec0003800000 */
.L_x_13:
        /* <DEDUP_REMOVED lines=13> */
[--C-:B------:R-:W-:Y:S01]  /*44c0*/  IADD3 R21, PT, PT, R15, 0xb0f8a, R6.reuse ;  /* 0x000b0f8a0f157810 */ /* 0x100fe20007ffe006 */
[----:B------:R-:W-:Y:S01]  /*44d0*/  IMAD.SHL.U32 R20, R6, 0x10, RZ ;  /* 0x0000001006147824 */ /* 0x000fe200078e00ff */
[----:B------:R-:W-:-:S04]  /*44e0*/  SHF.R.U32.HI R23, RZ, 0x2, R6 ;  /* 0x00000002ff177819 */ /* 0x000fc80000011606 */
[----:B------:R-:W-:Y:S02]  /*44f0*/  LOP3.LUT R3, R9, R3, R20, 0x96, !PT ;  /* 0x0000000309037212 */ /* 0x000fe400078e9614 */
[----:B------:R-:W-:Y:S02]  /*4500*/  SHF.R.U32.HI R9, RZ, 0x2, R4 ;  /* 0x00000002ff097819 */ /* 0x000fe40000011604 */
[----:B------:R-:W-:Y:S02]  /*4510*/  LOP3.LUT R34, R3, R6, RZ, 0x3c, !PT ;  /* 0x0000000603227212 */ /* 0x000fe400078e3cff */
[----:B------:R-:W-:Y:S02]  /*4520*/  LOP3.LUT R9, R9, R4, RZ, 0x3c, !PT ;  /* 0x0000000409097212 */ /* 0x000fe400078e3cff */
[----:B------:R-:W-:Y:S01]  /*4530*/  IADD3 R4, PT, PT, R15, 0x10974f, R34 ;  /* 0x0010974f0f047810 */ /* 0x000fe20007ffe022 */
[----:B------:R-:W-:Y:S01]  /*4540*/  IMAD.SHL.U32 R3, R34, 0x10, RZ ;  /* 0x0000001022037824 */ /* 0x000fe200078e00ff */
[----:B------:R-:W-:-:S04]  /*4550*/  LOP3.LUT R6, R23, R6, RZ, 0x3c, !PT ;  /* 0x0000000617067212 */ /* 0x000fc800078e3cff */
[----:B------:R-:W-:Y:S02]  /*4560*/  LOP3.LUT R3, R22, R5, R3, 0x96, !PT ;  /* 0x0000000516037212 */ /* 0x000fe400078e9603 */
[----:B------:R-:W-:Y:S02]  /*4570*/  SHF.R.U32.HI R5, RZ, 0x2, R18 ;  /* 0x00000002ff057819 */ /* 0x000fe40000011612 */
[----:B------:R-:W-:Y:S01]  /*4580*/  LOP3.LUT R33, R3, R34, RZ, 0x3c, !PT ;  /* 0x0000002203217212 */ /* 0x000fe200078e3cff */
[----:B------:R-:W-:Y:S01]  /*4590*/  IMAD.SHL.U32 R3, R9, 0x2, RZ ;  /* 0x0000000209037824 */ /* 0x000fe200078e00ff */
[----:B------:R-:W-:Y:S01]  /*45a0*/  LOP3.LUT R18, R5, R18, RZ, 0x3c, !PT ;  /* 0x0000001205127212 */ /* 0x000fe200078e3cff */
[----:B------:R-:W-:Y:S01]  /*45b0*/  IMAD.WIDE.U32 R4, R4, 0x200000, RZ ;  /* 0x0020000004047825 */ /* 0x000fe200078e00ff */
[----:B------:R-:W-:-:S03]  /*45c0*/  IADD3 R31, PT, PT, R15, 0x161f14, R33 ;  /* 0x00161f140f1f7810 */ /* 0x000fc60007ffe021 */
[----:B------:R-:W-:Y:S02]  /*45d0*/  IMAD.SHL.U32 R20, R33, 0x10, RZ ;  /* 0x0000001021147824 */ /* 0x000fe400078e00ff */
[----:B------:R-:W-:-:S03]  /*45e0*/  IMAD.SHL.U32 R19, R18, 0x2, RZ ;  /* 0x0000000212137824 */ /* 0x000fc600078e00ff */
[----:B------:R-:W-:-:S04]  /*45f0*/  LOP3.LUT R20, R9, R3, R20, 0x96, !PT ;  /* 0x0000000309147212 */ /* 0x000fc800078e9614 */
[----:B------:R-:W-:Y:S02]  /*4600*/  LOP3.LUT R3, R20, R33, RZ, 0x3c, !PT ;  /* 0x0000002114037212 */ /* 0x000fe400078e3cff */
[----:B------:R-:W-:Y:S01]  /*4610*/  LOP3.LUT R20, R4, R21, RZ, 0x3c, !PT ;  /* 0x0000001504147212 */ /* 0x000fe200078e3cff */
[----:B------:R-:W-:Y:S01]  /*4620*/  IMAD.MOV.U32 R21, RZ, RZ, R5 ;  /* 0x000000ffff157224 */ /* 0x000fe200078e0005 */
[----:B------:R-:W-:Y:S01]  /*4630*/  IADD3 R22, PT, PT, R15, 0x1ba6d9, R3 ;  /* 0x001ba6d90f167810 */ /* 0x000fe20007ffe003 */
[----:B------:R-:W-:-:S04]  /*4640*/  IMAD.SHL.U32 R9, R3, 0x10, RZ ;  /* 0x0000001003097824 */ /* 0x000fc800078e00ff */
[----:B------:R-:W-:Y:S01]  /*4650*/  IMAD.WIDE.U32 R22, R22, 0x200000, RZ ;  /* 0x0020000016167825 */ /* 0x000fe200078e00ff */
[----:B------:R-:W-:Y:S01]  /*4660*/  LOP3.LUT R4, R18, R19, R9, 0x96, !PT ;  /* 0x0000001312047212 */ /* 0x000fe200078e9609 */
[----:B------:R-:W0:Y:S02]  /*4670*/  I2F.F64.U64 R20, R20 ;  /* 0x0000001400147312 */ /* 0x000e240000301800 */
[----:B------:R-:W-:Y:S01]  /*4680*/  IMAD.SHL.U32 R9, R6, 0x2, RZ ;  /* 0x0000000206097824 */ /* 0x000fe200078e00ff */
[----:B------:R-:W-:Y:S02]  /*4690*/  LOP3.LUT R4, R4, R3, RZ, 0x3c, !PT ;  /* 0x0000000304047212 */ /* 0x000fe400078e3cff */
[----:B------:R-:W-:Y:S01]  /*46a0*/  LOP3.LUT R30, R22, R31, RZ, 0x3c, !PT ;  /* 0x0000001f161e7212 */ /* 0x000fe200078e3cff */
[----:B------:R-:W-:Y:S01]  /*46b0*/  IMAD.MOV.U32 R31, RZ, RZ, R23 ;  /* 0x000000ffff1f7224 */ /* 0x000fe200078e0017 */
[----:B------:R-:W-:Y:S01]  /*46c0*/  IADD3 R37, PT, PT, R15, 0x212e9e, R4 ;  /* 0x00212e9e0f257810 */ /* 0x000fe20007ffe004 */
[----:B------:R-:W-:Y:S01]  /*46d0*/  IMAD.SHL.U32 R5, R4, 0x10, RZ ;  /* 0x0000001004057824 */ /* 0x000fe200078e00ff */
[----:B----4-:R-:W-:Y:S04]  /*46e0*/  F2F.F64.F32 R18, UR9 ;  /* 0x0000000900127d10 */ /* 0x010fe80008201800 */
[----:B------:R-:W-:Y:S01]  /*46f0*/  LOP3.LUT R5, R6, R9, R5, 0x96, !PT ;  /* 0x0000000906057212 */ /* 0x000fe200078e9605 */
[----:B------:R-:W-:Y:S01]  /*4700*/  FMUL R9, R12, R12 ;  /* 0x0000000c0c097220 */ /* 0x000fe20000400000 */
[----:B0-----:R-:W-:-:S02]  /*4710*/  DFMA R24, R20, R16, 5.5511151231257827021e-17 ;  /* 0x3c9000001418742b */ /* 0x001fc40000000010 */
[----:B------:R-:W-:Y:S01]  /*4720*/  LOP3.LUT R5, R5, R4, RZ, 0x3c, !PT ;  /* 0x0000000405057212 */ /* 0x000fe200078e3cff */
[----:B------:R-:W0:Y:S01]  /*4730*/  I2F.F64.U64 R22, R30 ;  /* 0x0000001e00167312 */ /* 0x000e220000301800 */
[----:B------:R-:W-:Y:S02]  /*4740*/  FFMA R6, R2, R2, R9 ;  /* 0x0000000202067223 */ /* 0x000fe40000000009 */
[----:B------:R-:W-:Y:S02]  /*4750*/  IADD3 R28, PT, PT, R15, 0x26b663, R5 ;  /* 0x0026b6630f1c7810 */ /* 0x000fe40007ffe005 */
[----:B------:R-:W-:-:S03]  /*4760*/  DADD R24, R24, R24 ;  /* 0x0000000018187229 */ /* 0x000fc60000000018 */
[----:B------:R-:W-:Y:S01]  /*4770*/  IMAD.WIDE.U32 R28, R28, 0x200000, RZ ;  /* 0x002000001c1c7825 */ /* 0x000fe200078e00ff */
[----:B------:R-:W1:Y:S02]  /*4780*/  F2F.F64.F32 R20, R14 ;  /* 0x0000000e00147310 */ /* 0x000e640000201800 */
[----:B------:R-:W-:Y:S01]  /*4790*/  LOP3.LUT R36, R28, R37, RZ, 0x3c, !PT ;  /* 0x000000251c247212 */ /* 0x000fe200078e3cff */
[----:B------:R-:W-:Y:S01]  /*47a0*/  IMAD.MOV.U32 R37, RZ, RZ, R29 ;  /* 0x000000ffff257224 */ /* 0x000fe200078e001d */
[----:B0-----:R-:W-:Y:S02]  /*47b0*/  DFMA R26, R22, R16, 5.5511151231257827021e-17 ;  /* 0x3c900000161a742b */ /* 0x001fe40000000010 */
[----:B------:R-:W-:Y:S02]  /*47c0*/  DFMA R28, R24, R18, -R18 ;  /* 0x00000012181c722b */ /* 0x000fe40000000812 */
[----:B------:R-:W0:Y:S04]  /*47d0*/  I2F.F64.U64 R22, R36 ;  /* 0x0000002400167312 */ /* 0x000e280000301800 */
[----:B------:R-:W-:-:S02]  /*47e0*/  DADD R26, R26, R26 ;  /* 0x000000001a1a7229 */ /* 0x000fc4000000001a */
[----:B-1----:R-:W-:Y:S02]  /*47f0*/  DADD R20, R28, R20 ;  /* 0x000000001c147229 */ /* 0x002fe40000000014 */
[----:B------:R-:W1:Y:S04]  /*4800*/  F2F.F64.F32 R24, R13 ;  /* 0x0000000d00187310 */ /* 0x000e680000201800 */
[----:B------:R-:W-:Y:S02]  /*4810*/  DFMA R26, R18, R26, -R18 ;  /* 0x0000001a121a722b */ /* 0x000fe40000000812 */
[----:B0-----:R-:W-:Y:S02]  /*4820*/  DFMA R22, R22, R16, 5.5511151231257827021e-17 ;  /* 0x3c9000001616742b */ /* 0x001fe40000000010 */
[----:B------:R-:W-:Y:S06]  /*4830*/  F2F.F32.F64 R38, R20 ;  /* 0x0000001400267310 */ /* 0x000fec0000301000 */
[----:B------:R-:W-:-:S02]  /*4840*/  DADD R22, R22, R22 ;  /* 0x0000000016167229 */ /* 0x000fc40000000016 */
[----:B------:R-:W0:Y:S01]  /*4850*/  F2F.F64.F32 R16, R10 ;  /* 0x0000000a00107310 */ /* 0x000e220000201800 */
[----:B-1----:R-:W-:-:S05]  /*4860*/  DADD R24, R26, R24 ;  /* 0x000000001a187229 */ /* 0x002fca0000000018 */
[----:B------:R-:W-:Y:S02]  /*4870*/  DFMA R22, R18, R22, -R18 ;  /* 0x000000161216722b */ /* 0x000fe40000000812 */
[----:B------:R1:W2:Y:S01]  /*4880*/  F2F.F32.F64 R39, R24 ;  /* 0x0000001800277310 */ /* 0x0002a20000301000 */
[----:B------:R-:W-:-:S04]  /*4890*/  FFMA R18, R11, R11, R6 ;  /* 0x0000000b0b127223 */ /* 0x000fc80000000006 */
[----:B------:R-:W-:Y:S01]  /*48a0*/  VIADD R6, R18, 0xf3000000 ;  /* 0xf300000012067836 */ /* 0x000fe20000000000 */
[----:B0-----:R-:W-:Y:S02]  /*48b0*/  DADD R16, R22, R16 ;  /* 0x0000000016107229 */ /* 0x001fe40000000010 */
[----:B------:R1:W0:Y:S02]  /*48c0*/  MUFU.RSQ R9, R18 ;  /* 0x0000001200097308 */ /* 0x0002240000001400 */
[----:B------:R-:W-:-:S06]  /*48d0*/  ISETP.GT.U32.AND P0, PT, R6, 0x727fffff, PT ;  /* 0x727fffff0600780c */ /* 0x000fcc0003f04070 */
[----:B------:R1:W4:Y:S07]  /*48e0*/  F2F.F32.F64 R40, R16 ;  /* 0x0000001000287310 */ /* 0x00032e0000301000 */
[----:B--2---:R-:W-:Y:S05]  /*48f0*/  @!P0 BRA `(.L_x_43) ;  /* 0x0000000000148947 */ /* 0x004fea0003800000 */
[----:B0-----:R-:W-:Y:S01]  /*4900*/  IMAD.MOV.U32 R9, RZ, RZ, R18 ;  /* 0x000000ffff097224 */ /* 0x001fe200078e0012 */
[----:B-1----:R-:W-:-:S07]  /*4910*/  MOV R16, 0x4930 ;  /* 0x0000493000107802 */ /* 0x002fce0000000f00 */
[----:B---34-:R-:W-:Y:S05]  /*4920*/  CALL.REL.NOINC `($__internal_2_$__cuda_sm20_sqrt_rn_f32_slowpath) ;  /* 0x0000002c00647944 */ /* 0x018fea0003c00000 */
[----:B------:R-:W-:Y:S01]  /*4930*/  IMAD.MOV.U32 R35, RZ, RZ, R21 ;  /* 0x000000ffff237224 */ /* 0x000fe200078e0015 */
[----:B------:R-:W-:Y:S06]  /*4940*/  BRA `(.L_x_44) ;  /* 0x0000000000107947 */ /* 0x000fec0003800000 */
.L_x_43:
[----:B0-----:R-:W-:Y:S01]  /*4950*/  FMUL.FTZ R35, R18, R9 ;  /* 0x0000000912237220 */ /* 0x001fe20000410000 */
[----:B------:R-:W-:-:S03]  /*4960*/  FMUL.FTZ R9, R9, 0.5 ;  /* 0x3f00000009097820 */ /* 0x000fc60000410000 */
[----:B------:R-:W-:-:S04]  /*4970*/  FFMA R6, -R35, R35, R18 ;  /* 0x0000002323067223 */ /* 0x000fc80000000112 */
[----:B------:R-:W-:-:S07]  /*4980*/  FFMA R35, R6, R9, R35 ;  /* 0x0000000906237223 */ /* 0x000fce0000000023 */
.L_x_44:
[----:B---3--:R-:W-:Y:S05]  /*4990*/  BSYNC.RECONVERGENT B1 ;  /* 0x0000000000017941 */ /* 0x008fea0003800200 */
.L_x_42:
[----:B------:R-:W-:Y:S01]  /*49a0*/  FMUL R9, R39, R39 ;  /* 0x0000002727097220 */ /* 0x000fe20000400000 */
[----:B------:R-:W-:Y:S03]  /*49b0*/  BSSY.RECONVERGENT B1, `(.L_x_45) ;  /* 0x000000f000017945 */ /* 0x000fe60003800200 */
[----:B------:R-:W-:-:S04]  /*49c0*/  FFMA R9, R38, R38, R9 ;  /* 0x0000002626097223 */ /* 0x000fc80000000009 */
[----:B----4-:R-:W-:-:S04]  /*49d0*/  FFMA R6, R40, R40, R9 ;  /* 0x0000002828067223 */ /* 0x010fc80000000009 */
[----:B-1----:R-:W-:Y:S01]  /*49e0*/  VIADD R16, R6, 0xf3000000 ;  /* 0xf300000006107836 */ /* 0x002fe20000000000 */
[----:B------:R0:W1:Y:S04]  /*49f0*/  MUFU.RSQ R9, R6 ;  /* 0x0000000600097308 */ /* 0x0000680000001400 */
[----:B------:R-:W-:-:S13]  /*4a00*/  ISETP.GT.U32.AND P0, PT, R16, 0x727fffff, PT ;  /* 0x727fffff1000780c */ /* 0x000fda0003f04070 */
[----:B01----:R-:W-:Y:S05]  /*4a10*/  @!P0 BRA `(.L_x_46) ;  /* 0x0000000000108947 */ /* 0x003fea0003800000 */
[----:B------:R-:W-:Y:S01]  /*4a20*/  IMAD.MOV.U32 R9, RZ, RZ, R6 ;  /* 0x000000ffff097224 */ /* 0x000fe200078e0006 */
[----:B------:R-:W-:-:S07]  /*4a30*/  MOV R16, 0x4a50 ;  /* 0x00004a5000107802 */ /* 0x000fce0000000f00 */
[----:B------:R-:W-:Y:S05]  /*4a40*/  CALL.REL.NOINC `($__internal_2_$__cuda_sm20_sqrt_rn_f32_slowpath) ;  /* 0x0000002c001c7944 */ /* 0x000fea0003c00000 */
[----:B------:R-:W-:Y:S05]  /*4a50*/  BRA `(.L_x_47) ;  /* 0x0000000000107947 */ /* 0x000fea0003800000 */
.L_x_46:
[----:B------:R-:W-:Y:S01]  /*4a60*/  FMUL.FTZ R21, R6, R9 ;  /* 0x0000000906157220 */ /* 0x000fe20000410000 */
[----:B------:R-:W-:-:S03]  /*4a70*/  FMUL.FTZ R9, R9, 0.5 ;  /* 0x3f00000009097820 */ /* 0x000fc60000410000 */
[----:B------:R-:W-:-:S04]  /*4a80*/  FFMA R6, -R21, R21, R6 ;  /* 0x0000001515067223 */ /* 0x000fc80000000106 */
[----:B------:R-:W-:-:S07]  /*4a90*/  FFMA R21, R6, R9, R21 ;  /* 0x0000000906157223 */ /* 0x000fce0000000015 */
.L_x_47:
[----:B------:R-:W-:Y:S05]  /*4aa0*/  BSYNC.RECONVERGENT B1 ;  /* 0x0000000000017941 */ /* 0x000fea0003800200 */
.L_x_45:
[----:B------:R-:W-:Y:S01]  /*4ab0*/  FADD R21, R21, R35 ;  /* 0x0000002315157221 */ /* 0x000fe20000000000 */
[----:B------:R-:W-:Y:S02]  /*4ac0*/  IMAD.MOV.U32 R6, RZ, RZ, 0x3bbb989d ;  /* 0x3bbb989dff067424 */ /* 0x000fe400078e00ff */
[----:B------:R-:W-:Y:S01]  /*4ad0*/  FADD R17, R12, -R39 ;  /* 0x800000270c117221 */ /* 0x000fe20000000000 */
[----:B------:R-:W-:Y:S02]  /*4ae0*/  IMAD.MOV.U32 R9, RZ, RZ, 0x437c0000 ;  /* 0x437c0000ff097424 */ /* 0x000fe400078e00ff */
[----:B------:R-:W-:Y:S01]  /*4af0*/  FMUL R21, R21, -2 ;  /* 0xc000000015157820 */ /* 0x000fe20000400000 */
[----:B------:R-:W-:Y:S01]  /*4b00*/  BSSY.RECONVERGENT B1, `(.L_x_48) ;  /* 0x000001b000017945 */ /* 0x000fe20003800200 */
[----:B------:R-:W-:Y:S01]  /*4b10*/  FMUL R18, R17, R17 ;  /* 0x0000001111127220 */ /* 0x000fe20000400000 */
[----:B------:R-:W-:Y:S01]  /*4b20*/  FADD R17, R11, -R40 ;  /* 0x800000280b117221 */ /* 0x000fe20000000000 */
[----:B------:R-:W-:-:S04]  /*4b30*/  FFMA.SAT R6, R21, R6, 0.5 ;  /* 0x3f00000015067423 */ /* 0x000fc80000002006 */
[----:B------:R-:W-:Y:S01]  /*4b40*/  FFMA.RM R6, R6, R9, 12582913 ;  /* 0x4b40000106067423 */ /* 0x000fe20000004009 */
[----:B------:R-:W-:-:S03]  /*4b50*/  FADD R9, R2, -R38 ;  /* 0x8000002602097221 */ /* 0x000fc60000000000 */
        /* <DEDUP_REMOVED lines=17> */
.L_x_49:
[----:B------:R-:W-:Y:S01]  /*4c70*/  FMUL.FTZ R9, R18, R19 ;  /* 0x0000001312097220 */ /* 0x000fe20000410000 */
[----:B------:R-:W-:-:S03]  /*4c80*/  FMUL.FTZ R17, R19, 0.5 ;  /* 0x3f00000013117820 */ /* 0x000fc60000410000 */
[----:B------:R-:W-:-:S04]  /*4c90*/  FFMA R16, -R9, R9, R18 ;  /* 0x0000000909107223 */ /* 0x000fc80000000112 */
[----:B------:R-:W-:-:S07]  /*4ca0*/  FFMA R9, R16, R17, R9 ;  /* 0x0000001110097223 */ /* 0x000fce0000000009 */
.L_x_50:
[----:B------:R-:W-:Y:S05]  /*4cb0*/  BSYNC.RECONVERGENT B1 ;  /* 0x0000000000017941 */ /* 0x000fea0003800200 */
.L_x_48:
        /* <DEDUP_REMOVED lines=27> */
.L_x_52:
[----:B------:R-:W-:Y:S05]  /*4e70*/  BSYNC.RECONVERGENT B1 ;  /* 0x0000000000017941 */ /* 0x000fea0003800200 */
.L_x_51:
        /* <DEDUP_REMOVED lines=52> */
[----:B------:R-:W-:-:S04]  /*51c0*/  @!P1 SHF.R.S32.HI R9, RZ, 0x1, R9 ;  /* 0x00000001ff099819 */ /* 0x000fc80000011409 */
[----:B------:R-:W-:Y:S01]  /*51d0*/  @!P1 LEA R17, R9, R17, 0x14 ;  /* 0x0000001109119211 */ /* 0x000fe200078ea0ff */
[----:B------:R-:W-:-:S05]  /*51e0*/  @!P1 IMAD.IADD R18, R18, 0x1, -R9 ;  /* 0x0000000112129824 */ /* 0x000fca00078e0a09 */
[----:B------:R-:W-:Y:S01]  /*51f0*/  @!P1 LEA R19, R18, 0x3ff00000, 0x14 ;  /* 0x3ff0000012139811 */ /* 0x000fe200078ea0ff */
[----:B------:R-:W-:-:S06]  /*5200*/  @!P1 IMAD.MOV.U32 R18, RZ, RZ, RZ ;  /* 0x000000ffff129224 */ /* 0x000fcc00078e00ff */
[----:B------:R-:W-:-:S11]  /*5210*/  @!P1 DMUL R36, R16, R18 ;  /* 0x0000001210249228 */ /* 0x000fd60000000000 */
.L_x_54:
[----:B------:R-:W-:Y:S05]  /*5220*/  BSYNC.RECONVERGENT B1 ;  /* 0x0000000000017941 */ /* 0x000fea0003800200 */
.L_x_53:
        /* <DEDUP_REMOVED lines=27> */
.L_x_56:
[----:B------:R-:W-:Y:S05]  /*53e0*/  BSYNC.RECONVERGENT B1 ;  /* 0x0000000000017941 */ /* 0x000fea0003800200 */
.L_x_55:
        /* <DEDUP_REMOVED lines=17> */
.L_x_58:
[----:B------:R-:W-:Y:S01]  /*5500*/  FMUL.FTZ R21, R22, R20 ;  /* 0x0000001416157220 */ /* 0x000fe20000410000 */
[----:B------:R-:W-:-:S03]  /*5510*/  FMUL.FTZ R9, R20, 0.5 ;  /* 0x3f00000014097820 */ /* 0x000fc60000410000 */
[----:B------:R-:W-:-:S04]  /*5520*/  FFMA R16, -R21, R21, R22 ;  /* 0x0000001515107223 */ /* 0x000fc80000000116 */
[----:B------:R-:W-:-:S07]  /*5530*/  FFMA R21, R16, R9, R21 ;  /* 0x0000000910157223 */ /* 0x000fce0000000015 */
.L_x_59:
[----:B------:R-:W-:Y:S05]  /*5540*/  BSYNC.RECONVERGENT B1 ;  /* 0x0000000000017941 */ /* 0x000fea0003800200 */
.L_x_57:
        /* <DEDUP_REMOVED lines=31> */
.L_x_61:
[----:B------:R-:W-:Y:S01]  /*5740*/  FMUL.FTZ R9, R22, R20 ;  /* 0x0000001416097220 */ /* 0x000fe20000410000 */
[----:B------:R-:W-:-:S03]  /*5750*/  FMUL.FTZ R17, R20, 0.5 ;  /* 0x3f00000014117820 */ /* 0x000fc60000410000 */
[----:B------:R-:W-:-:S04]  /*5760*/  FFMA R16, -R9, R9, R22 ;  /* 0x0000000909107223 */ /* 0x000fc80000000116 */
[----:B------:R-:W-:-:S07]  /*5770*/  FFMA R9, R16, R17, R9 ;  /* 0x0000001110097223 */ /* 0x000fce0000000009 */
.L_x_62:
[----:B------:R-:W-:Y:S05]  /*5780*/  BSYNC.RECONVERGENT B1 ;  /* 0x0000000000017941 */ /* 0x000fea0003800200 */
.L_x_60:
        /* <DEDUP_REMOVED lines=27> */
.L_x_64:
[----:B------:R-:W-:Y:S05]  /*5940*/  BSYNC.RECONVERGENT B1 ;  /* 0x0000000000017941 */ /* 0x000fea0003800200 */
.L_x_63:
        /* <DEDUP_REMOVED lines=58> */
.L_x_66:
[----:B------:R-:W-:Y:S05]  /*5cf0*/  BSYNC.RECONVERGENT B1 ;  /* 0x0000000000017941 */ /* 0x000fea0003800200 */
.L_x_65:
        /* <DEDUP_REMOVED lines=15> */
.L_x_68:
[----:B------:R-:W-:Y:S05]  /*5df0*/  BSYNC.RECONVERGENT B1 ;  /* 0x0000000000017941 */ /* 0x000fea0003800200 */
.L_x_67:
[----:B------:R-:W-:Y:S02]  /*5e00*/  IMAD.MOV.U32 R35, RZ, RZ, R2 ;  /* 0x000000ffff237224 */ /* 0x000fe400078e0002 */
[----:B------:R-:W-:Y:S02]  /*5e10*/  IMAD.MOV.U32 R36, RZ, RZ, R12 ;  /* 0x000000ffff247224 */ /* 0x000fe400078e000c */
[----:B------:R-:W-:-:S07]  /*5e20*/  IMAD.MOV.U32 R37, RZ, RZ, R11 ;  /* 0x000000ffff257224 */ /* 0x000fce00078e000b */
.L_x_41:
[----:B------:R-:W-:Y:S05]  /*5e30*/  BSYNC.RECONVERGENT B0 ;  /* 0x0000000000007941 */ /* 0x000fea0003800200 */
.L_x_12:
[----:B------:R-:W-:Y:S01]  /*5e40*/  SHF.R.U32.HI R17, RZ, 0x2, R34 ;  /* 0x00000002ff117819 */ /* 0x000fe20000011622 */
[----:B------:R-:W-:Y:S01]  /*5e50*/  IMAD.SHL.U32 R6, R5, 0x10, RZ ;  /* 0x0000001005067824 */ /* 0x000fe200078e00ff */
[----:B------:R-:W-:Y:S01]  /*5e60*/  SHF.R.U32.HI R18, RZ, 0x2, R33 ;  /* 0x00000002ff127819 */ /* 0x000fe20000011621 */
[----:B------:R-:W-:Y:S01]  /*5e70*/  FMUL R9, R9, R9 ;  /* 0x0000000909097220 */ /* 0x000fe20000400000 */
[----:B------:R-:W-:Y:S01]  /*5e80*/  LOP3.LUT R17, R17, R34, RZ, 0x3c, !PT ;  /* 0x0000002211117212 */ /* 0x000fe200078e3cff */
[----:B------:R-:W-:Y:S01]  /*5e90*/  IMAD.MOV.U32 R19, RZ, RZ, 0x3ca00000 ;  /* 0x3ca00000ff137424 */ /* 0x000fe200078e00ff */
[----:B------:R-:W-:Y:S01]  /*5ea0*/  LOP3.LUT R18, R18, R33, RZ, 0x3c, !PT ;  /* 0x0000002112127212 */ /* 0x000fe200078e3cff */
[----:B------:R-:W-:Y:S01]  /*5eb0*/  UISETP.GE.AND UP0, UPT, UR4, UR10, UPT ;  /* 0x0000000a0400728c */ /* 0x000fe2000bf06270 */
[----:B------:R-:W-:Y:S01]  /*5ec0*/  FMNMX R9, R9, 1, PT ;  /* 0x3f80000009097809 */ /* 0x000fe20003800000 */
[----:B------:R-:W-:-:S05]  /*5ed0*/  IMAD.SHL.U32 R16, R17, 0x2, RZ ;  /* 0x0000000211107824 */ /* 0x000fca00078e00ff */
[----:B------:R-:W-:Y:S01]  /*5ee0*/  LOP3.LUT R6, R17, R16, R6, 0x96, !PT ;  /* 0x0000001011067212 */ /* 0x000fe200078e9606 */
[----:B------:R-:W-:-:S03]  /*5ef0*/  IMAD.SHL.U32 R16, R18, 0x2, RZ ;  /* 0x0000000212107824 */ /* 0x000fc600078e00ff */
[----:B------:R-:W-:-:S05]  /*5f00*/  LOP3.LUT R6, R6, R5, RZ, 0x3c, !PT ;  /* 0x0000000506067212 */ /* 0x000fca00078e3cff */
[----:B------:R-:W-:-:S05]  /*5f10*/  IMAD.SHL.U32 R17, R6, 0x10, RZ ;  /* 0x0000001006117824 */ /* 0x000fca00078e00ff */
[----:B------:R-:W-:Y:S01]  /*5f20*/  LOP3.LUT R17, R18, R16, R17, 0x96, !PT ;  /* 0x0000001012117212 */ /* 0x000fe200078e9611 */
[----:B------:R-:W-:-:S03]  /*5f30*/  IMAD.MOV.U32 R18, RZ, RZ, 0x0 ;  /* 0x00000000ff127424 */ /* 0x000fc600078e00ff */
[----:B------:R-:W-:Y:S02]  /*5f40*/  LOP3.LUT R33, R17, R6, RZ, 0x3c, !PT ;  /* 0x0000000611217212 */ /* 0x000fe400078e3cff */
[C---:B------:R-:W-:Y:S02]  /*5f50*/  IADD3 R17, PT, PT, R15.reuse, 0x2c3e28, R6 ;  /* 0x002c3e280f117810 */ /* 0x040fe40007ffe006 */
[----:B------:R-:W-:-:S05]  /*5f60*/  IADD3 R20, PT, PT, R15, 0x31c5ed, R33 ;  /* 0x0031c5ed0f147810 */ /* 0x000fca0007ffe021 */
[----:B------:R-:W-:-:S03]  /*5f70*/  IMAD.WIDE.U32 R20, R20, 0x200000, RZ ;  /* 0x0020000014147825 */ /* 0x000fc600078e00ff */
[----:B------:R-:W-:Y:S02]  /*5f80*/  LOP3.LUT R20, R20, R17, RZ, 0x3c, !PT ;  /* 0x0000001114147212 */ /* 0x000fe400078e3cff */
[----:B------:R-:W-:Y:S08]  /*5f90*/  F2F.F64.F32 R16, R9 ;  /* 0x0000000900107310 */ /* 0x000ff00000201800 */
[----:B------:R-:W0:Y:S02]  /*5fa0*/  I2F.F64.U64 R20, R20 ;  /* 0x0000001400147312 */ /* 0x000e240000301800 */
[----:B0-----:R-:W-:-:S08]  /*5fb0*/  DFMA R18, R20, R18, 5.5511151231257827021e-17 ;  /* 0x3c9000001412742b */ /* 0x001fd00000000012 */
[----:B------:R-:W-:-:S14]  /*5fc0*/  DSETP.GTU.AND P0, PT, R18, R16, PT ;  /* 0x000000101200722a */ /* 0x000fdc0003f0c000 */
[----:B------:R-:W-:Y:S02]  /*5fd0*/  @!P0 IMAD.MOV.U32 R11, RZ, RZ, R37 ;  /* 0x000000ffff0b8224 */ /* 0x000fe400078e0025 */
[----:B------:R-:W-:Y:S02]  /*5fe0*/  @!P0 IMAD.MOV.U32 R12, RZ, RZ, R36 ;  /* 0x000000ffff0c8224 */ /* 0x000fe400078e0024 */
[----:B------:R-:W-:Y:S02]  /*5ff0*/  @!P0 IMAD.MOV.U32 R2, RZ, RZ, R35 ;  /* 0x000000ffff028224 */ /* 0x000fe400078e0023 */
[----:B------:R-:W-:Y:S02]  /*6000*/  @!P0 IMAD.MOV.U32 R10, RZ, RZ, R40 ;  /* 0x000000ffff0a8224 */ /* 0x000fe400078e0028 */
[----:B------:R-:W-:Y:S02]  /*6010*/  @!P0 IMAD.MOV.U32 R13, RZ, RZ, R39 ;  /* 0x000000ffff0d8224 */ /* 0x000fe400078e0027 */
[----:B------:R-:W-:Y:S01]  /*6020*/  @!P0 IMAD.MOV.U32 R14, RZ, RZ, R38 ;  /* 0x000000ffff0e8224 */ /* 0x000fe200078e0026 */
[----:B------:R-:W-:Y:S06]  /*6030*/  BRA.U !UP0, `(.L_x_69) ;  /* 0x0000000908d47547 */ /* 0x000fec000b800000 */
[----:B------:R-:W-:Y:S01]  /*6040*/  FADD R16, R12, -R13 ;  /* 0x8000000d0c107221 */ /* 0x000fe20000000000 */
[----:B------:R-:W-:Y:S01]  /*6050*/  FADD R9, R2, -R14 ;  /* 0x8000000e02097221 */ /* 0x000fe20000000000 */
[----:B------:R-:W-:Y:S02]  /*6060*/  BSSY.RECONVERGENT B0, `(.L_x_70) ;  /* 0x0000011000007945 */ /* 0x000fe40003800200 */
[----:B------:R-:W-:Y:S01]  /*6070*/  FMUL R18, R16, R16 ;  /* 0x0000001010127220 */ /* 0x000fe20000400000 */
[----:B------:R-:W-:-:S03]  /*6080*/  FADD R16, -R10, R11 ;  /* 0x0000000b0a107221 */ /* 0x000fc60000000100 */
        /* <DEDUP_REMOVED lines=10> */
.L_x_71:
[----:B------:R-:W-:Y:S01]  /*6130*/  FMUL.FTZ R18, R9, R16 ;  /* 0x0000001009127220 */ /* 0x000fe20000410000 */
[----:B------:R-:W-:-:S03]  /*6140*/  FMUL.FTZ R16, R16, 0.5 ;  /* 0x3f00000010107820 */ /* 0x000fc60000410000 */
[----:B------:R-:W-:-:S04]  /*6150*/  FFMA R9, -R18, R18, R9 ;  /* 0x0000001212097223 */ /* 0x000fc80000000109 */
[----:B------:R-:W-:-:S07]  /*6160*/  FFMA R18, R9, R16, R18 ;  /* 0x0000001009127223 */ /* 0x000fce0000000012 */
.L_x_72:
[----:B------:R-:W-:Y:S05]  /*6170*/  BSYNC.RECONVERGENT B0 ;  /* 0x0000000000007941 */ /* 0x000fea0003800200 */
.L_x_70:
[----:B------:R-:W0:Y:S01]  /*6180*/  LDC R9, c[0x0][0x380] ;  /* 0x0000e000ff097b82 */ /* 0x000e220000000800 */
[----:B------:R-:W-:Y:S01]  /*6190*/  FMUL R17, R12, R12 ;  /* 0x0000000c0c117220 */ /* 0x000fe20000400000 */
[----:B------:R-:W-:Y:S01]  /*61a0*/  FMUL R21, R13, R13 ;  /* 0x0000000d0d157220 */ /* 0x000fe20000400000 */
[----:B------:R-:W-:Y:S02]  /*61b0*/  BSSY.RECONVERGENT B0, `(.L_x_73) ;  /* 0x0000015000007945 */ /* 0x000fe40003800200 */
[----:B------:R-:W-:Y:S01]  /*61c0*/  FFMA R16, R2, R2, R17 ;  /* 0x0000000202107223 */ /* 0x000fe20000000011 */
[----:B------:R-:W-:-:S03]  /*61d0*/  FFMA R17, R14, R14, R21 ;  /* 0x0000000e0e117223 */ /* 0x000fc60000000015 */
[----:B------:R-:W-:Y:S01]  /*61e0*/  FFMA R25, R11, R11, R16 ;  /* 0x0000000b0b197223 */ /* 0x000fe20000000010 */
[----:B------:R-:W-:Y:S01]  /*61f0*/  FFMA R17, R10, R10, R17 ;  /* 0x0000000a0a117223 */ /* 0x000fe20000000011 */
[----:B0-----:R-:W-:-:S04]  /*6200*/  FFMA R34, R18, R9, 1 ;  /* 0x3f80000012227423 */ /* 0x001fc80000000009 */
[----:B------:R-:W-:-:S04]  /*6210*/  FMUL R9, R34, R34 ;  /* 0x0000002222097220 */ /* 0x000fc80000400000 */
[----:B------:R-:W-:-:S04]  /*6220*/  FFMA R19, R34, R34, R9 ;  /* 0x0000002222137223 */ /* 0x000fc80000000009 */
[----:B------:R-:W-:-:S05]  /*6230*/  VIADD R9, R19, 0x1800000 ;  /* 0x0180000013097836 */ /* 0x000fca0000000000 */
[----:B------:R-:W-:-:S04]  /*6240*/  LOP3.LUT R9, R9, 0x7f800000, RZ, 0xc0, !PT ;  /* 0x7f80000009097812 */ /* 0x000fc800078ec0ff */
[----:B------:R-:W-:-:S13]  /*6250*/  ISETP.GT.U32.AND P0, PT, R9, 0x1ffffff, PT ;  /* 0x01ffffff0900780c */ /* 0x000fda0003f04070 */
[----:B------:R-:W-:Y:S05]  /*6260*/  @P0 BRA `(.L_x_74) ;  /* 0x0000000000140947 */ /* 0x000fea0003800000 */
[----:B------:R-:W-:Y:S01]  /*6270*/  IMAD.MOV.U32 R9, RZ, RZ, R19 ;  /* 0x000000ffff097224 */ /* 0x000fe200078e0013 */
[----:B------:R-:W-:-:S07]  /*6280*/  MOV R22, 0x62a0 ;  /* 0x000062a000167802 */ /* 0x000fce0000000f00 */
[----:B------:R-:W-:Y:S05]  /*6290*/  CALL.REL.NOINC `($__internal_1_$__cuda_sm20_rcp_rn_f32_slowpath) ;  /* 0x0000001000387944 */ /* 0x000fea0003c00000 */
[----:B------:R-:W-:Y:S01]  /*62a0*/  IMAD.MOV.U32 R20, RZ, RZ, R19 ;  /* 0x000000ffff147224 */ /* 0x000fe200078e0013 */
[----:B------:R-:W-:Y:S06]  /*62b0*/  BRA `(.L_x_75) ;  /* 0x0000000000107947 */ /* 0x000fec0003800000 */
.L_x_74:
[----:B------:R-:W0:Y:S02]  /*62c0*/  MUFU.RCP R20, R19 ;  /* 0x0000001300147308 */ /* 0x000e240000001000 */
[----:B0-----:R-:W-:-:S04]  /*62d0*/  FFMA R9, R19, R20, -1 ;  /* 0xbf80000013097423 */ /* 0x001fc80000000014 */
[----:B------:R-:W-:-:S04]  /*62e0*/  FADD.FTZ R9, -R9, -RZ ;  /* 0x800000ff09097221 */ /* 0x000fc80000010100 */
[----:B------:R-:W-:-:S07]  /*62f0*/  FFMA R20, R20, R9, R20 ;  /* 0x0000000914147223 */ /* 0x000fce0000000014 */
.L_x_75:
[----:B------:R-:W-:Y:S05]  /*6300*/  BSYNC.RECONVERGENT B0 ;  /* 0x0000000000007941 */ /* 0x000fea0003800200 */
.L_x_73:
[----:B------:R-:W-:Y:S01]  /*6310*/  VIADD R9, R18, 0x1800000 ;  /* 0x0180000012097836 */ /* 0x000fe20000000000 */
[----:B------:R-:W-:Y:S04]  /*6320*/  BSSY.RECONVERGENT B0, `(.L_x_76) ;  /* 0x000000d000007945 */ /* 0x000fe80003800200 */
        /* <DEDUP_REMOVED lines=8> */
.L_x_77:
[----:B------:R-:W0:Y:S02]  /*63b0*/  MUFU.RCP R35, R18 ;  /* 0x0000001200237308 */ /* 0x000e240000001000 */
[----:B0-----:R-:W-:-:S04]  /*63c0*/  FFMA R9, R35, R18, -1 ;  /* 0xbf80000023097423 */ /* 0x001fc80000000012 */
[----:B------:R-:W-:-:S04]  /*63d0*/  FADD.FTZ R16, -R9, -RZ ;  /* 0x800000ff09107221 */ /* 0x000fc80000010100 */
[----:B------:R-:W-:-:S07]  /*63e0*/  FFMA R35, R35, R16, R35 ;  /* 0x0000001023237223 */ /* 0x000fce0000000023 */
.L_x_78:
[----:B------:R-:W-:Y:S05]  /*63f0*/  BSYNC.RECONVERGENT B0 ;  /* 0x0000000000007941 */ /* 0x000fea0003800200 */
.L_x_76:
[----:B------:R-:W-:Y:S01]  /*6400*/  VIADD R9, R17, 0xf3000000 ;  /* 0xf300000011097836 */ /* 0x000fe20000000000 */
[----:B------:R0:W1:Y:S01]  /*6410*/  MUFU.RSQ R22, R17 ;  /* 0x0000001100167308 */ /* 0x0000620000001400 */
[----:B------:R-:W-:Y:S01]  /*6420*/  BSSY.RECONVERGENT B0, `(.L_x_79) ;  /* 0x000000d000007945 */ /* 0x000fe20003800200 */
[----:B------:R-:W-:Y:S02]  /*6430*/  FADD R35, R35, -4 ;  /* 0xc080000023237421 */ /* 0x000fe40000000000 */
[----:B------:R-:W-:-:S13]  /*6440*/  ISETP.GT.U32.AND P0, PT, R9, 0x727fffff, PT ;  /* 0x727fffff0900780c */ /* 0x000fda0003f04070 */
[----:B01----:R-:W-:Y:S05]  /*6450*/  @!P0 BRA `(.L_x_80) ;  /* 0x0000000000148947 */ /* 0x003fea0003800000 */
[----:B------:R-:W-:Y:S01]  /*6460*/  IMAD.MOV.U32 R9, RZ, RZ, R17 ;  /* 0x000000ffff097224 */ /* 0x000fe200078e0011 */
[----:B------:R-:W-:-:S07]  /*6470*/  MOV R16, 0x6490 ;  /* 0x0000649000107802 */ /* 0x000fce0000000f00 */
[----:B------:R-:W-:Y:S05]  /*6480*/  CALL.REL.NOINC `($__internal_2_$__cuda_sm20_sqrt_rn_f32_slowpath) ;  /* 0x00000010008c7944 */ /* 0x000fea0003c00000 */
[----:B------:R-:W-:Y:S01]  /*6490*/  IMAD.MOV.U32 R19, RZ, RZ, R21 ;  /* 0x000000ffff137224 */ /* 0x000fe200078e0015 */
[----:B------:R-:W-:Y:S06]  /*64a0*/  BRA `(.L_x_81) ;  /* 0x0000000000107947 */ /* 0x000fec0003800000 */
.L_x_80:
[----:B------:R-:W-:Y:S01]  /*64b0*/  FMUL.FTZ R16, R17, R22 ;  /* 0x0000001611107220 */ /* 0x000fe20000410000 */
[----:B------:R-:W-:-:S03]  /*64c0*/  FMUL.FTZ R19, R22, 0.5 ;  /* 0x3f00000016137820 */ /* 0x000fc60000410000 */
[----:B------:R-:W-:-:S04]  /*64d0*/  FFMA R17, -R16, R16, R17 ;  /* 0x0000001010117223 */ /* 0x000fc80000000111 */
[----:B------:R-:W-:-:S07]  /*64e0*/  FFMA R19, R17, R19, R16 ;  /* 0x0000001311137223 */ /* 0x000fce0000000010 */
.L_x_81:
[----:B------:R-:W-:Y:S05]  /*64f0*/  BSYNC.RECONVERGENT B0 ;  /* 0x0000000000007941 */ /* 0x000fea0003800200 */
.L_x_79:
[----:B------:R-:W-:Y:S01]  /*6500*/  VIADD R9, R25, 0xf3000000 ;  /* 0xf300000019097836 */ /* 0x000fe20000000000 */
[----:B------:R0:W1:Y:S01]  /*6510*/  MUFU.RSQ R22, R25 ;  /* 0x0000001900167308 */ /* 0x0000620000001400 */
[----:B------:R-:W-:Y:S03]  /*6520*/  BSSY.RECONVERGENT B0, `(.L_x_82) ;  /* 0x000000b000007945 */ /* 0x000fe60003800200 */
[----:B------:R-:W-:-:S13]  /*6530*/  ISETP.GT.U32.AND P0, PT, R9, 0x727fffff, PT ;  /* 0x727fffff0900780c */ /* 0x000fda0003f04070 */
[----:B01----:R-:W-:Y:S05]  /*6540*/  @!P0 BRA `(.L_x_83) ;  /* 0x0000000000108947 */ /* 0x003fea0003800000 */
[----:B------:R-:W-:Y:S01]  /*6550*/  IMAD.MOV.U32 R9, RZ, RZ, R25 ;  /* 0x000000ffff097224 */ /* 0x000fe200078e0019 */
[----:B------:R-:W-:-:S07]  /*6560*/  MOV R16, 0x6580 ;  /* 0x0000658000107802 */ /* 0x000fce0000000f00 */
[----:B------:R-:W-:Y:S05]  /*6570*/  CALL.REL.NOINC `($__internal_2_$__cuda_sm20_sqrt_rn_f32_slowpath) ;  /* 0x0000001000507944 */ /* 0x000fea0003c00000 */
[----:B------:R-:W-:Y:S05]  /*6580*/  BRA `(.L_x_84) ;  /* 0x0000000000107947 */ /* 0x000fea0003800000 */
.L_x_83:
[----:B------:R-:W-:Y:S01]  /*6590*/  FMUL.FTZ R16, R25, R22 ;  /* 0x0000001619107220 */ /* 0x000fe20000410000 */
[----:B------:R-:W-:-:S03]  /*65a0*/  FMUL.FTZ R9, R22, 0.5 ;  /* 0x3f00000016097820 */ /* 0x000fc60000410000 */
[----:B------:R-:W-:-:S04]  /*65b0*/  FFMA R21, -R16, R16, R25 ;  /* 0x0000001010157223 */ /* 0x000fc80000000119 */
[----:B------:R-:W-:-:S07]  /*65c0*/  FFMA R21, R21, R9, R16 ;  /* 0x0000000915157223 */ /* 0x000fce0000000010 */
.L_x_84:
[----:B------:R-:W-:Y:S05]  /*65d0*/  BSYNC.RECONVERGENT B0 ;  /* 0x0000000000007941 */ /* 0x000fea0003800200 */
.L_x_82:
[----:B------:R-:W-:Y:S01]  /*65e0*/  FMUL R24, R21, R19 ;  /* 0x0000001315187220 */ /* 0x000fe20000400000 */
[----:B------:R-:W-:Y:S01]  /*65f0*/  FFMA R9, R2, R14, RZ ;  /* 0x0000000e02097223 */ /* 0x000fe200000000ff */
[----:B------:R-:W-:Y:S02]  /*6600*/  BSSY.RECONVERGENT B0, `(.L_x_85) ;  /* 0x000000f000007945 */ /* 0x000fe40003800200 */
[----:B------:R-:W0:Y:S01]  /*6610*/  MUFU.RCP R16, R24 ;  /* 0x0000001800107308 */ /* 0x000e220000001000 */
[----:B------:R-:W-:-:S04]  /*6620*/  FFMA R9, R12, R13, R9 ;  /* 0x0000000d0c097223 */ /* 0x000fc80000000009 */
[----:B------:R-:W-:-:S04]  /*6630*/  FFMA R9, R10, R11, R9 ;  /* 0x0000000b0a097223 */ /* 0x000fc80000000009 */
        /* <DEDUP_REMOVED lines=8> */
[----:B------:R-:W-:-:S07]  /*66c0*/  MOV R22, 0x66e0 ;  /* 0x000066e000167802 */ /* 0x000fce0000000f00 */
[----:B------:R-:W-:Y:S05]  /*66d0*/  CALL.REL.NOINC `($__internal_3_$__cuda_sm3x_div_rn_noftz_f32_slowpath) ;  /* 0x00000010004c7944 */ /* 0x000fea0003c00000 */
[----:B------:R-:W-:-:S07]  /*66e0*/  IMAD.MOV.U32 R16, RZ, RZ, R9 ;  /* 0x000000ffff107224 */ /* 0x000fce00078e0009 */
.L_x_86:
[----:B------:R-:W-:Y:S05]  /*66f0*/  BSYNC.RECONVERGENT B0 ;  /* 0x0000000000007941 */ /* 0x000fea0003800200 */
.L_x_85:
[----:B------:R-:W0:Y:S01]  /*6700*/  MUFU.RCP R22, R18 ;  /* 0x0000001200167308 */ /* 0x000e220000001000 */
[----:B------:R-:W-:Y:S01]  /*6710*/  FADD R9, R21, R19 ;  /* 0x0000001315097221 */ /* 0x000fe20000000000 */
[----:B------:R-:W-:Y:S01]  /*6720*/  BSSY.RECONVERGENT B0, `(.L_x_87) ;  /* 0x000000f000007945 */ /* 0x000fe20003800200 */
[----:B------:R-:W-:Y:S02]  /*6730*/  FADD R21, -R16, 1 ;  /* 0x3f80000010157421 */ /* 0x000fe40000000100 */
[----:B------:R-:W-:-:S03]  /*6740*/  FADD R9, R9, R9 ;  /* 0x0000000909097221 */ /* 0x000fc60000000000 */
[----:B------:R1:W2:Y:S08]  /*6750*/  F2F.F64.F32 R38, R20 ;  /* 0x0000001400267310 */ /* 0x0002b00000201800 */
[----:B------:R-:W3:Y:S01]  /*6760*/  FCHK P0, R9, R18 ;  /* 0x0000001209007302 */ /* 0x000ee20000000000 */
[----:B0-----:R-:W-:-:S04]  /*6770*/  FFMA R17, R22, -R18, 1 ;  /* 0x3f80000016117423 */ /* 0x001fc80000000812 */
[----:B------:R-:W-:-:S04]  /*6780*/  FFMA R22, R22, R17, R22 ;  /* 0x0000001116167223 */ /* 0x000fc80000000016 */
[----:B------:R-:W-:-:S04]  /*6790*/  FFMA R17, R9, R22, RZ ;  /* 0x0000001609117223 */ /* 0x000fc800000000ff */
[----:B------:R-:W-:-:S04]  /*67a0*/  FFMA R19, R17, -R18, R9 ;  /* 0x8000001211137223 */ /* 0x000fc80000000009 */
[----:B------:R-:W-:Y:S01]  /*67b0*/  FFMA R26, R22, R19, R17 ;  /* 0x00000013161a7223 */ /* 0x000fe20000000011 */
[----:B-123--:R-:W-:Y:S06]  /*67c0*/  @!P0 BRA `(.L_x_88) ;  /* 0x0000000000108947 */ /* 0x00efec0003800000 */
[----:B------:R-:W-:Y:S01]  /*67d0*/  IMAD.MOV.U32 R16, RZ, RZ, R18 ;  /* 0x000000ffff107224 */ /* 0x000fe200078e0012 */
[----:B------:R-:W-:-:S07]  /*67e0*/  MOV R22, 0x6800 ;  /* 0x0000680000167802 */ /* 0x000fce0000000f00 */
[----:B------:R-:W-:Y:S05]  /*67f0*/  CALL.REL.NOINC `($__internal_3_$__cuda_sm3x_div_rn_noftz_f32_slowpath) ;  /* 0x0000001000047944 */ /* 0x000fea0003c00000 */
[----:B------:R-:W-:-:S07]  /*6800*/  IMAD.MOV.U32 R26, RZ, RZ, R9 ;  /* 0x000000ffff1a7224 */ /* 0x000fce00078e0009 */
.L_x_88:
[----:B------:R-:W-:Y:S05]  /*6810*/  BSYNC.RECONVERGENT B0 ;  /* 0x0000000000007941 */ /* 0x000fea0003800200 */
.L_x_87:
[----:B------:R-:W0:Y:S01]  /*6820*/  F2F.F64.F32 R18, R18 ;  /* 0x0000001200127310 */ /* 0x000e220000201800 */
[----:B------:R-:W-:Y:S02]  /*6830*/  IMAD.MOV.U32 R16, RZ, RZ, 0x1 ;  /* 0x00000001ff107424 */ /* 0x000fe400078e00ff */
[----:B------:R-:W-:Y:S01]  /*6840*/  FFMA R21, R21, R26, -R20 ;  /* 0x0000001a15157223 */ /* 0x000fe20000000814 */
[----:B------:R-:W-:Y:S04]  /*6850*/  BSSY.RECONVERGENT B0, `(.L_x_89) ;  /* 0x0000013000007945 */ /* 0x000fe80003800200 */
[----:B------:R1:W2:Y:S08]  /*6860*/  F2F.F64.F32 R36, R21 ;  /* 0x0000001500247310 */ /* 0x0002b00000201800 */
[----:B0-----:R-:W0:Y:S02]  /*6870*/  MUFU.RCP64H R17, R19 ;  /* 0x0000001300117308 */ /* 0x001e240000001800 */
[----:B0-----:R-:W-:-:S08]  /*6880*/  DFMA R22, -R18, R16, 1 ;  /* 0x3ff000001216742b */ /* 0x001fd00000000110 */
[----:B------:R-:W-:-:S08]  /*6890*/  DFMA R22, R22, R22, R22 ;  /* 0x000000161616722b */ /* 0x000fd00000000016 */
[----:B------:R-:W-:-:S08]  /*68a0*/  DFMA R16, R16, R22, R16 ;  /* 0x000000161010722b */ /* 0x000fd00000000010 */
[----:B------:R-:W-:-:S08]  /*68b0*/  DFMA R22, -R18, R16, 1 ;  /* 0x3ff000001216742b */ /* 0x000fd00000000110 */
[----:B------:R-:W-:-:S08]  /*68c0*/  DFMA R16, R16, R22, R16 ;  /* 0x000000161010722b */ /* 0x000fd00000000010 */
[----:B------:R-:W-:-:S08]  /*68d0*/  DMUL R22, R16, -2 ;  /* 0xc000000010167828 */ /* 0x000fd00000000000 */
[----:B------:R-:W-:-:S08]  /*68e0*/  DFMA R24, -R18, R22, -2 ;  /* 0xc00000001218742b */ /* 0x000fd00000000116 */
[----:B------:R-:W-:-:S10]  /*68f0*/  DFMA R16, R16, R24, R22 ;  /* 0x000000181010722b */ /* 0x000fd40000000016 */
[----:B------:R-:W-:-:S05]  /*6900*/  FFMA R9, RZ, R19, R17 ;  /* 0x00000013ff097223 */ /* 0x000fca0000000011 */
[----:B------:R-:W-:-:S13]  /*6910*/  FSETP.GT.AND P0, PT, |R9|, 1.469367938527859385e-39, PT ;  /* 0x001000000900780b */ /* 0x000fda0003f04200 */
[----:B-12---:R-:W-:Y:S05]  /*6920*/  @P0 BRA `(.L_x_90) ;  /* 0x0000000000140947 */ /* 0x006fea0003800000 */
[----:B------:R-:W-:Y:S01]  /*6930*/  IMAD.MOV.U32 R17, RZ, RZ, R18 ;  /* 0x000000ffff117224 */ /* 0x000fe200078e0012 */
[----:B------:R-:W-:Y:S01]  /*6940*/  MOV R9, 0x6980 ;  /* 0x0000698000097802 */ /* 0x000fe20000000f00 */
[----:B------:R-:W-:Y:S02]  /*6950*/  IMAD.MOV.U32 R22, RZ, RZ, RZ ;  /* 0x000000ffff167224 */ /* 0x000fe400078e00ff */
[----:B------:R-:W-:-:S07]  /*6960*/  IMAD.MOV.U32 R16, RZ, RZ, -0x40000000 ;  /* 0xc0000000ff107424 */ /* 0x000fce00078e00ff */
[----:B------:R-:W-:Y:S05]  /*6970*/  CALL.REL.NOINC `($__internal_0_$__cuda_sm20_div_rn_f64_full) ;  /* 0x0000000000ec7944 */ /* 0x000fea0003c00000 */
.L_x_90:
[----:B------:R-:W-:Y:S05]  /*6980*/  BSYNC.RECONVERGENT B0 ;  /* 0x0000000000007941 */ /* 0x000fea0003800200 */
.L_x_89:
[----:B------:R-:W0:Y:S01]  /*6990*/  F2F.F64.F32 R18, R34 ;  /* 0x0000002200127310 */ /* 0x000e220000201800 */
[----:B------:R-:W-:Y:S01]  /*69a0*/  IMAD.MOV.U32 R26, RZ, RZ, 0x1 ;  /* 0x00000001ff1a7424 */ /* 0x000fe200078e00ff */
[----:B------:R-:W-:Y:S01]  /*69b0*/  BSSY.RECONVERGENT B0, `(.L_x_91) ;  /* 0x0000018000007945 */ /* 0x000fe20003800200 */
[----:B------:R-:W-:-:S05]  /*69c0*/  DADD R36, R36, R16 ;  /* 0x0000000024247229 */ /* 0x000fca0000000010 */
[----:B0-----:R-:W0:Y:S02]  /*69d0*/  MUFU.RCP64H R27, R19 ;  /* 0x00000013001b7308 */ /* 0x001e240000001800 */
[----:B0-----:R-:W-:-:S08]  /*69e0*/  DFMA R20, -R18, R26, 1 ;  /* 0x3ff000001214742b */ /* 0x001fd0000000011a */
[----:B------:R-:W-:Y:S02]  /*69f0*/  DFMA R22, R20, R20, R20 ;  /* 0x000000141416722b */ /* 0x000fe40000000014 */
[----:B------:R-:W0:Y:S06]  /*6a00*/  F2F.F64.F32 R20, UR8 ;  /* 0x0000000800147d10 */ /* 0x000e2c0008201800 */
[----:B------:R-:W-:-:S08]  /*6a10*/  DFMA R26, R26, R22, R26 ;  /* 0x000000161a1a722b */ /* 0x000fd0000000001a */
[----:B------:R-:W-:Y:S02]  /*6a20*/  DFMA R22, -R18, R26, 1 ;  /* 0x3ff000001216742b */ /* 0x000fe4000000011a */
[----:B0-----:R-:W-:-:S06]  /*6a30*/  DADD R20, R20, R20 ;  /* 0x0000000014147229 */ /* 0x001fcc0000000014 */
[----:B------:R-:W-:-:S04]  /*6a40*/  DFMA R26, R26, R22, R26 ;  /* 0x000000161a1a722b */ /* 0x000fc8000000001a */
[----:B------:R-:W-:-:S04]  /*6a50*/  FSETP.GEU.AND P1, PT, |R21|, 6.5827683646048100446e-37, PT ;  /* 0x036000001500780b */ /* 0x000fc80003f2e200 */
        /* <DEDUP_REMOVED lines=13> */
.L_x_92:
[----:B------:R-:W-:Y:S05]  /*6b30*/  BSYNC.RECONVERGENT B0 ;  /* 0x0000000000007941 */ /* 0x000fea0003800200 */
.L_x_91:
[----:B------:R-:W-:-:S08]  /*6b40*/  DADD R36, R36, R22 ;  /* 0x0000000024247229 */ /* 0x000fd00000000016 */
[----:B------:R-:W-:-:S10]  /*6b50*/  DMUL R36, R38, R36 ;  /* 0x0000002426247228 */ /* 0x000fd40000000000 */
[----:B------:R-:W0:Y:S02]  /*6b60*/  F2F.F32.F64 R36, R36 ;  /* 0x0000002400247310 */ /* 0x000e240000301000 */
[----:B0-----:R-:W-:-:S04]  /*6b70*/  FADD R35, R35, R36 ;  /* 0x0000002423237221 */ /* 0x001fc80000000000 */
[----:B------:R-:W-:-:S07]  /*6b80*/  FADD R8, R8, R35 ;  /* 0x0000002308087221 */ /* 0x000fce0000000000 */
.L_x_69:
[----:B------:R-:W-:Y:S01]  /*6b90*/  VIADD R15, R15, 0x374db2 ;  /* 0x00374db20f0f7836 */ /* 0x000fe20000000000 */
[----:B------:R-:W-:Y:S01]  /*6ba0*/  UIADD3 UR4, UPT, UPT, UR4, 0x1, URZ ;  /* 0x0000000104047890 */ /* 0x000fe2000fffe0ff */
[----:B------:R-:W-:Y:S11]  /*6bb0*/  BRA.U UP1, `(.L_x_93) ;  /* 0xffffffbd01107547 */ /* 0x000ff6000b83ffff */
.L_x_11:
[----:B------:R-:W3:Y:S01]  /*6bc0*/  LDCU UR4, c[0x0][0x388] ;  /* 0x00007100ff0477ac */ /* 0x000ee20008000800 */
[----:B------:R-:W-:Y:S01]  /*6bd0*/  BSSY.RECONVERGENT B0, `(.L_x_94) ;  /* 0x0000010000007945 */ /* 0x000fe20003800200 */
[----:B------:R-:W3:Y:S02]  /*6be0*/  LDCU UR5, c[0x0][0x390] ;  /* 0x00007200ff0577ac */ /* 0x000ee40008000800 */
[----:B---3--:R-:W-:-:S06]  /*6bf0*/  UIADD3 UR4, UPT, UPT, UR4, -UR5, URZ ;  /* 0x8000000504047290 */ /* 0x008fcc000fffe0ff */
[----:B------:R-:W-:-:S04]  /*6c00*/  I2FP.F32.S32 R16, UR4 ;  /* 0x0000000400107c45 */ /* 0x000fc80008201400 */
[----:B012---:R-:W0:Y:S08]  /*6c10*/  MUFU.RCP R3, R16 ;  /* 0x0000001000037308 */ /* 0x007e300000001000 */
        /* <DEDUP_REMOVED lines=11> */
.L_x_95:
[----:B------:R-:W-:Y:S05]  /*6cd0*/  BSYNC.RECONVERGENT B0 ;  /* 0x0000000000007941 */ /* 0x000fea0003800200 */
.L_x_94:
[----:B------:R-:W0:Y:S02]  /*6ce0*/  LDCU.64 UR4, c[0x0][0x398] ;  /* 0x00007300ff0477ac */ /* 0x000e240008000a00 */
[----:B0-----:R-:W-:-:S04]  /*6cf0*/  LEA R2, P0, R7, UR4, 0x2 ;  /* 0x0000000407027c11 */ /* 0x001fc8000f8010ff */
[----:B------:R-:W-:-:S05]  /*6d00*/  LEA.HI.X R3, R7, UR5, R0, 0x2, P0 ;  /* 0x0000000507037c11 */ /* 0x000fca00080f1400 */
[----:B------:R-:W-:Y:S01]  /*6d10*/  STG.E desc[UR6][R2.64], R5 ;  /* 0x0000000502007986 */ /* 0x000fe2000c101906 */
[----:B------:R-:W-:Y:S05]  /*6d20*/  EXIT ;  /* 0x000000000000794d */ /* 0x000fea0003800000 */
        .weak           $__internal_0_$__cuda_sm20_div_rn_f64_full
        .type           $__internal_0_$__cuda_sm20_div_rn_f64_full,@function
        .size           $__internal_0_$__cuda_sm20_div_rn_f64_full,($__internal_1_$__cuda_sm20_rcp_rn_f32_slowpath - $__internal_0_$__cuda_sm20_div_rn_f64_full)
$__internal_0_$__cuda_sm20_div_rn_f64_full:
[C---:B------:R-:W-:Y:S01]  /*6d30*/  FSETP.GEU.AND P0, PT, |R19|.reuse, 1.469367938527859385e-39, PT ;  /* 0x001000001300780b */ /* 0x040fe20003f0e200 */
[--C-:B------:R-:W-:Y:S01]  /*6d40*/  IMAD.MOV.U32 R18, RZ, RZ, R17.reuse ;  /* 0x000000ffff127224 */ /* 0x100fe200078e0011 */
[C---:B------:R-:W-:Y:S01]  /*6d50*/  LOP3.LUT R20, R19.reuse, 0x800fffff, RZ, 0xc0, !PT ;  /* 0x800fffff13147812 */ /* 0x040fe200078ec0ff */
[----:B------:R-:W-:Y:S01]  /*6d60*/  IMAD.MOV.U32 R23, RZ, RZ, 0x1ca00000 ;  /* 0x1ca00000ff177424 */ /* 0x000fe200078e00ff */
[----:B------:R-:W-:Y:S01]  /*6d70*/  MOV R24, 0x1 ;  /* 0x0000000100187802 */ /* 0x000fe20000000f00 */
[----:B------:R-:W-:Y:S01]  /*6d80*/  BSSY.RECONVERGENT B2, `(.L_x_96) ;  /* 0x000005a000027945 */ /* 0x000fe20003800200 */
[----:B------:R-:W-:Y:S01]  /*6d90*/  LOP3.LUT R21, R20, 0x3ff00000, RZ, 0xfc, !PT ;  /* 0x3ff0000014157812 */ /* 0x000fe200078efcff */
[----:B------:R-:W-:Y:S01]  /*6da0*/  IMAD.MOV.U32 R20, RZ, RZ, R17 ;  /* 0x000000ffff147224 */ /* 0x000fe200078e0011 */
[----:B------:R-:W-:Y:S01]  /*6db0*/  LOP3.LUT R32, R19, 0x7ff00000, RZ, 0xc0, !PT ;  /* 0x7ff0000013207812 */ /* 0x000fe200078ec0ff */
[----:B------:R-:W-:Y:S02]  /*6dc0*/  IMAD.MOV.U32 R17, RZ, RZ, R16 ;  /* 0x000000ffff117224 */ /* 0x000fe400078e0010 */
[----:B------:R-:W-:-:S02]  /*6dd0*/  IMAD.MOV.U32 R16, RZ, RZ, R22 ;  /* 0x000000ffff107224 */ /* 0x000fc400078e0016 */
[----:B------:R-:W-:Y:S01]  /*6de0*/  @!P0 DMUL R20, R18, 8.98846567431157953865e+307 ;  /* 0x7fe0000012148828 */ /* 0x000fe20000000000 */
[C---:B------:R-:W-:Y:S02]  /*6df0*/  FSETP.GEU.AND P2, PT, |R17|.reuse, 1.469367938527859385e-39, PT ;  /* 0x001000001100780b */ /* 0x040fe40003f4e200 */
[----:B------:R-:W-:-:S03]  /*6e00*/  LOP3.LUT R30, R17, 0x7ff00000, RZ, 0xc0, !PT ;  /* 0x7ff00000111e7812 */ /* 0x000fc600078ec0ff */
[----:B------:R-:W0:Y:S01]  /*6e10*/  MUFU.RCP64H R25, R21 ;  /* 0x0000001500197308 */ /* 0x000e220000001800 */
[----:B------:R-:W-:Y:S01]  /*6e20*/  ISETP.GE.U32.AND P1, PT, R30, R32, PT ;  /* 0x000000201e00720c */ /* 0x000fe20003f26070 */
[----:B------:R-:W-:Y:S02]  /*6e30*/  IMAD.MOV.U32 R31, RZ, RZ, R30 ;  /* 0x000000ffff1f7224 */ /* 0x000fe400078e001e */
[----:B------:R-:W-:-:S04]  /*6e40*/  @!P0 LOP3.LUT R32, R21, 0x7ff00000, RZ, 0xc0, !PT ;  /* 0x7ff0000015208812 */ /* 0x000fc800078ec0ff */
[----:B------:R-:W-:Y:S01]  /*6e50*/  @!P2 LOP3.LUT R22, R19, 0x7ff00000, RZ, 0xc0, !PT ;  /* 0x7ff000001316a812 */ /* 0x000fe200078ec0ff */
[----:B------:R-:W-:-:S03]  /*6e60*/  @!P2 IMAD.MOV.U32 R28, RZ, RZ, RZ ;  /* 0x000000ffff1ca224 */ /* 0x000fc600078e00ff */
[----:B------:R-:W-:-:S04]  /*6e70*/  @!P2 ISETP.GE.U32.AND P3, PT, R30, R22, PT ;  /* 0x000000161e00a20c */ /* 0x000fc80003f66070 */
[C---:B------:R-:W-:Y:S01]  /*6e80*/  @!P2 SEL R22, R23.reuse, 0x63400000, !P3 ;  /* 0x634000001716a807 */ /* 0x040fe20005800000 */
[----:B0-----:R-:W-:Y:S01]  /*6e90*/  DFMA R26, R24, -R20, 1 ;  /* 0x3ff00000181a742b */ /* 0x001fe20000000814 */
[----:B------:R-:W-:Y:S02]  /*6ea0*/  SEL R23, R23, 0x63400000, !P1 ;  /* 0x6340000017177807 */ /* 0x000fe40004800000 */
[--C-:B------:R-:W-:Y:S02]  /*6eb0*/  @!P2 LOP3.LUT R22, R22, 0x80000000, R17.reuse, 0xf8, !PT ;  /* 0x800000001616a812 */ /* 0x100fe400078ef811 */
[----:B------:R-:W-:Y:S02]  /*6ec0*/  LOP3.LUT R23, R23, 0x800fffff, R17, 0xf8, !PT ;  /* 0x800fffff17177812 */ /* 0x000fe400078ef811 */
[----:B------:R-:W-:Y:S01]  /*6ed0*/  @!P2 LOP3.LUT R29, R22, 0x100000, RZ, 0xfc, !PT ;  /* 0x00100000161da812 */ /* 0x000fe200078efcff */
[----:B------:R-:W-:Y:S01]  /*6ee0*/  DFMA R26, R26, R26, R26 ;  /* 0x0000001a1a1a722b */ /* 0x000fe2000000001a */
[----:B------:R-:W-:-:S06]  /*6ef0*/  IMAD.MOV.U32 R22, RZ, RZ, R16 ;  /* 0x000000ffff167224 */ /* 0x000fcc00078e0010 */
[----:B------:R-:W-:Y:S02]  /*6f00*/  @!P2 DFMA R22, R22, 2, -R28 ;  /* 0x400000001616a82b */ /* 0x000fe4000000081c */
[----:B------:R-:W-:-:S08]  /*6f10*/  DFMA R24, R24, R26, R24 ;  /* 0x0000001a1818722b */ /* 0x000fd00000000018 */
[----:B------:R-:W-:Y:S01]  /*6f20*/  DFMA R26, R24, -R20, 1 ;  /* 0x3ff00000181a742b */ /* 0x000fe20000000814 */
[----:B------:R-:W-:-:S05]  /*6f30*/  @!P2 LOP3.LUT R31, R23, 0x7ff00000, RZ, 0xc0, !PT ;  /* 0x7ff00000171fa812 */ /* 0x000fca00078ec0ff */
[----:B------:R-:W-:Y:S02]  /*6f40*/  VIADD R41, R31, 0xffffffff ;  /* 0xffffffff1f297836 */ /* 0x000fe40000000000 */
[----:B------:R-:W-:-:S03]  /*6f50*/  DFMA R24, R24, R26, R24 ;  /* 0x0000001a1818722b */ /* 0x000fc60000000018 */
[----:B------:R-:W-:Y:S01]  /*6f60*/  ISETP.GT.U32.AND P0, PT, R41, 0x7feffffe, PT ;  /* 0x7feffffe2900780c */ /* 0x000fe20003f04070 */
[----:B------:R-:W-:-:S04]  /*6f70*/  VIADD R41, R32, 0xffffffff ;  /* 0xffffffff20297836 */ /* 0x000fc80000000000 */
[----:B------:R-:W-:Y:S01]  /*6f80*/  DMUL R26, R24, R22 ;  /* 0x00000016181a7228 */ /* 0x000fe20000000000 */
[----:B------:R-:W-:-:S07]  /*6f90*/  ISETP.GT.U32.OR P0, PT, R41, 0x7feffffe, P0 ;  /* 0x7feffffe2900780c */ /* 0x000fce0000704470 */
[----:B------:R-:W-:-:S08]  /*6fa0*/  DFMA R28, R26, -R20, R22 ;  /* 0x800000141a1c722b */ /* 0x000fd00000000016 */
[----:B------:R-:W-:Y:S01]  /*6fb0*/  DFMA R28, R24, R28, R26 ;  /* 0x0000001c181c722b */ /* 0x000fe2000000001a */
[----:B------:R-:W-:Y:S10]  /*6fc0*/  @P0 BRA `(.L_x_97) ;  /* 0x0000000000740947 */ /* 0x000ff40003800000 */
[----:B------:R-:W-:Y:S01]  /*6fd0*/  LOP3.LUT R16, R19, 0x7ff00000, RZ, 0xc0, !PT ;  /* 0x7ff0000013107812 */ /* 0x000fe200078ec0ff */
[----:B------:R-:W-:Y:S02]  /*6fe0*/  IMAD.MOV.U32 R17, RZ, RZ, 0x1ca00000 ;  /* 0x1ca00000ff117424 */ /* 0x000fe400078e00ff */
[----:B------:R-:W-:Y:S01]  /*6ff0*/  IMAD.MOV.U32 R26, RZ, RZ, RZ ;  /* 0x000000ffff1a7224 */ /* 0x000fe200078e00ff */
[CC--:B------:R-:W-:Y:S02]  /*7000*/  VIADDMNMX R24, R30.reuse, -R16.reuse, 0xb9600000, !PT ;  /* 0xb96000001e187446 */ /* 0x0c0fe40007800910 */
[----:B------:R-:W-:Y:S02]  /*7010*/  ISETP.GE.U32.AND P0, PT, R30, R16, PT ;  /* 0x000000101e00720c */ /* 0x000fe40003f06070 */
[----:B------:R-:W-:Y:S02]  /*7020*/  VIMNMX R24, PT, PT, R24, 0x46a00000, PT ;  /* 0x46a0000018187848 */ /* 0x000fe40003fe0100 */
[----:B------:R-:W-:-:S05]  /*7030*/  SEL R17, R17, 0x63400000, !P0 ;  /* 0x6340000011117807 */ /* 0x000fca0004000000 */
[----:B------:R-:W-:-:S04]  /*7040*/  IMAD.IADD R17, R24, 0x1, -R17 ;  /* 0x0000000118117824 */ /* 0x000fc800078e0a11 */
[----:B------:R-:W-:-:S06]  /*7050*/  VIADD R27, R17, 0x7fe00000 ;  /* 0x7fe00000111b7836 */ /* 0x000fcc0000000000 */
[----:B------:R-:W-:-:S10]  /*7060*/  DMUL R24, R28, R26 ;  /* 0x0000001a1c187228 */ /* 0x000fd40000000000 */
[----:B------:R-:W-:-:S13]  /*7070*/  FSETP.GTU.AND P0, PT, |R25|, 1.469367938527859385e-39, PT ;  /* 0x001000001900780b */ /* 0x000fda0003f0c200 */
[----:B------:R-:W-:Y:S05]  /*7080*/  @P0 BRA `(.L_x_98) ;  /* 0x0000000000a40947 */ /* 0x000fea0003800000 */
[----:B------:R-:W-:Y:S01]  /*7090*/  DFMA R20, R28, -R20, R22 ;  /* 0x800000141c14722b */ /* 0x000fe20000000016 */
[----:B------:R-:W-:-:S09]  /*70a0*/  IMAD.MOV.U32 R26, RZ, RZ, RZ ;  /* 0x000000ffff1a7224 */ /* 0x000fd200078e00ff */
[C---:B------:R-:W-:Y:S02]  /*70b0*/  FSETP.NEU.AND P0, PT, R21.reuse, RZ, PT ;  /* 0x000000ff1500720b */ /* 0x040fe40003f0d000 */
[----:B------:R-:W-:-:S04]  /*70c0*/  LOP3.LUT R18, R21, 0x80000000, R19, 0x48, !PT ;  /* 0x8000000015127812 */ /* 0x000fc800078e4813 */
[----:B------:R-:W-:-:S07]  /*70d0*/  LOP3.LUT R27, R18, R27, RZ, 0xfc, !PT ;  /* 0x0000001b121b7212 */ /* 0x000fce00078efcff */
[----:B------:R-:W-:Y:S05]  /*70e0*/  @!P0 BRA `(.L_x_98) ;  /* 0x00000000008c8947 */ /* 0x000fea0003800000 */
[----:B------:R-:W-:Y:S01]  /*70f0*/  IMAD.MOV R21, RZ, RZ, -R17 ;  /* 0x000000ffff157224 */ /* 0x000fe200078e0a11 */
[----:B------:R-:W-:Y:S01]  /*7100*/  IADD3 R17, PT, PT, -R17, -0x43300000, RZ ;  /* 0xbcd0000011117810 */ /* 0x000fe20007ffe1ff */
[----:B------:R-:W-:-:S06]  /*7110*/  IMAD.MOV.U32 R20, RZ, RZ, RZ ;  /* 0x000000ffff147224 */ /* 0x000fcc00078e00ff */
[----:B------:R-:W-:Y:S02]  /*7120*/  DFMA R20, R24, -R20, R28 ;  /* 0x800000141814722b */ /* 0x000fe4000000001c */
[----:B------:R-:W-:-:S08]  /*7130*/  DMUL.RP R28, R28, R26 ;  /* 0x0000001a1c1c7228 */ /* 0x000fd00000008000 */
[----:B------:R-:W-:Y:S02]  /*7140*/  FSETP.NEU.AND P0, PT, |R21|, R17, PT ;  /* 0x000000111500720b */ /* 0x000fe40003f0d200 */
[----:B------:R-:W-:Y:S02]  /*7150*/  LOP3.LUT R18, R29, R18, RZ, 0x3c, !PT ;  /* 0x000000121d127212 */ /* 0x000fe400078e3cff */
[----:B------:R-:W-:Y:S02]  /*7160*/  FSEL R24, R28, R24, !P0 ;  /* 0x000000181c187208 */ /* 0x000fe40004000000 */
[----:B------:R-:W-:-:S05]  /*7170*/  FSEL R18, R18, R25, !P0 ;  /* 0x0000001912127208 */ /* 0x000fca0004000000 */
[----:B------:R-:W-:Y:S01]  /*7180*/  IMAD.MOV.U32 R25, RZ, RZ, R18 ;  /* 0x000000ffff197224 */ /* 0x000fe200078e0012 */
[----:B------:R-:W-:Y:S06]  /*7190*/  BRA `(.L_x_98) ;  /* 0x0000000000607947 */ /* 0x000fec0003800000 */
.L_x_97:
[----:B------:R-:W-:-:S14]  /*71a0*/  DSETP.NAN.AND P0, PT, R16, R16, PT ;  /* 0x000000101000722a */ /* 0x000fdc0003f08000 */
[----:B------:R-:W-:Y:S05]  /*71b0*/  @P0 BRA `(.L_x_99) ;  /* 0x00000000004c0947 */ /* 0x000fea0003800000 */
[----:B------:R-:W-:-:S14]  /*71c0*/  DSETP.NAN.AND P0, PT, R18, R18, PT ;  /* 0x000000121200722a */ /* 0x000fdc0003f08000 */
[----:B------:R-:W-:Y:S05]  /*71d0*/  @P0 BRA `(.L_x_100) ;  /* 0x0000000000340947 */ /* 0x000fea0003800000 */
[----:B------:R-:W-:Y:S01]  /*71e0*/  ISETP.NE.AND P0, PT, R31, R32, PT ;  /* 0x000000201f00720c */ /* 0x000fe20003f05270 */
[----:B------:R-:W-:Y:S02]  /*71f0*/  IMAD.MOV.U32 R24, RZ, RZ, 0x0 ;  /* 0x00000000ff187424 */ /* 0x000fe400078e00ff */
[----:B------:R-:W-:-:S10]  /*7200*/  IMAD.MOV.U32 R25, RZ, RZ, -0x80000 ;  /* 0xfff80000ff197424 */ /* 0x000fd400078e00ff */
[----:B------:R-:W-:Y:S05]  /*7210*/  @!P0 BRA `(.L_x_98) ;  /* 0x0000000000408947 */ /* 0x000fea0003800000 */
[----:B------:R-:W-:Y:S02]  /*7220*/  ISETP.NE.AND P0, PT, R31, 0x7ff00000, PT ;  /* 0x7ff000001f00780c */ /* 0x000fe40003f05270 */
[----:B------:R-:W-:Y:S02]  /*7230*/  LOP3.LUT R17, R17, 0x80000000, R19, 0x48, !PT ;  /* 0x8000000011117812 */ /* 0x000fe400078e4813 */
[----:B------:R-:W-:-:S13]  /*7240*/  ISETP.EQ.OR P0, PT, R32, RZ, !P0 ;  /* 0x000000ff2000720c */ /* 0x000fda0004702670 */
[----:B------:R-:W-:Y:S01]  /*7250*/  @P0 LOP3.LUT R16, R17, 0x7ff00000, RZ, 0xfc, !PT ;  /* 0x7ff0000011100812 */ /* 0x000fe200078efcff */
[----:B------:R-:W-:Y:S02]  /*7260*/  @!P0 IMAD.MOV.U32 R24, RZ, RZ, RZ ;  /* 0x000000ffff188224 */ /* 0x000fe400078e00ff */
[----:B------:R-:W-:Y:S02]  /*7270*/  @!P0 IMAD.MOV.U32 R25, RZ, RZ, R17 ;  /* 0x000000ffff198224 */ /* 0x000fe400078e0011 */
[----:B------:R-:W-:Y:S02]  /*7280*/  @P0 IMAD.MOV.U32 R24, RZ, RZ, RZ ;  /* 0x000000ffff180224 */ /* 0x000fe400078e00ff */
[----:B------:R-:W-:Y:S01]  /*7290*/  @P0 IMAD.MOV.U32 R25, RZ, RZ, R16 ;  /* 0x000000ffff190224 */ /* 0x000fe200078e0010 */
[----:B------:R-:W-:Y:S06]  /*72a0*/  BRA `(.L_x_98) ;  /* 0x00000000001c7947 */ /* 0x000fec0003800000 */
.L_x_100:
[----:B------:R-:W-:-:S05]  /*72b0*/  LOP3.LUT R24, R19, 0x80000, RZ, 0xfc, !PT ;  /* 0x0008000013187812 */ /* 0x000fca00078efcff */
[----:B------:R-:W-:Y:S02]  /*72c0*/  IMAD.MOV.U32 R25, RZ, RZ, R24 ;  /* 0x000000ffff197224 */ /* 0x000fe400078e0018 */
[----:B------:R-:W-:Y:S01]  /*72d0*/  IMAD.MOV.U32 R24, RZ, RZ, R18 ;  /* 0x000000ffff187224 */ /* 0x000fe200078e0012 */
[----:B------:R-:W-:Y:S06]  /*72e0*/  BRA `(.L_x_98) ;  /* 0x00000000000c7947 */ /* 0x000fec0003800000 */
.L_x_99:
[----:B------:R-:W-:-:S05]  /*72f0*/  LOP3.LUT R24, R17, 0x80000, RZ, 0xfc, !PT ;  /* 0x0008000011187812 */ /* 0x000fca00078efcff */
[----:B------:R-:W-:Y:S02]  /*7300*/  IMAD.MOV.U32 R25, RZ, RZ, R24 ;  /* 0x000000ffff197224 */ /* 0x000fe400078e0018 */
[----:B------:R-:W-:-:S07]  /*7310*/  IMAD.MOV.U32 R24, RZ, RZ, R16 ;  /* 0x000000ffff187224 */ /* 0x000fce00078e0010 */
.L_x_98:
[----:B------:R-:W-:Y:S05]  /*7320*/  BSYNC.RECONVERGENT B2 ;  /* 0x0000000000027941 */ /* 0x000fea0003800200 */
.L_x_96:
[----:B------:R-:W-:Y:S02]  /*7330*/  IMAD.MOV.U32 R18, RZ, RZ, R9 ;  /* 0x000000ffff127224 */ /* 0x000fe400078e0009 */
[----:B------:R-:W-:Y:S02]  /*7340*/  IMAD.MOV.U32 R19, RZ, RZ, 0x0 ;  /* 0x00000000ff137424 */ /* 0x000fe400078e00ff */
[----:B------:R-:W-:Y:S02]  /*7350*/  IMAD.MOV.U32 R16, RZ, RZ, R24 ;  /* 0x000000ffff107224 */ /* 0x000fe400078e0018 */
[----:B------:R-:W-:Y:S01]  /*7360*/  IMAD.MOV.U32 R17, RZ, RZ, R25 ;  /* 0x000000ffff117224 */ /* 0x000fe200078e0019 */
[----:B------:R-:W-:Y:S06]  /*7370*/  RET.REL.NODEC R18 `(_Z18monte_carlo_kernelffiiiPfm) ;  /* 0xffffff8c12207950 */ /* 0x000fec0003c3ffff */
        .weak           $__internal_1_$__cuda_sm20_rcp_rn_f32_slowpath
        .type           $__internal_1_$__cuda_sm20_rcp_rn_f32_slowpath,@function
        .size           $__internal_1_$__cuda_sm20_rcp_rn_f32_slowpath,($__internal_2_$__cuda_sm20_sqrt_rn_f32_slowpath - $__internal_1_$__cuda_sm20_rcp_rn_f32_slowpath)
$__internal_1_$__cuda_sm20_rcp_rn_f32_slowpath:
[----:B------:R-:W-:Y:S01]  /*7380*/  IMAD.SHL.U32 R16, R9, 0x2, RZ ;  /* 0x0000000209107824 */ /* 0x000fe200078e00ff */
[----:B------:R-:W-:Y:S04]  /*7390*/  BSSY.RECONVERGENT B1, `(.L_x_101) ;  /* 0x0000030000017945 */ /* 0x000fe80003800200 */
[----:B------:R-:W-:-:S04]  /*73a0*/  SHF.R.U32.HI R23, RZ, 0x18, R16 ;  /* 0x00000018ff177819 */ /* 0x000fc80000011610 */
[----:B------:R-:W-:-:S13]  /*73b0*/  ISETP.NE.U32.AND P0, PT, R23, RZ, PT ;  /* 0x000000ff1700720c */ /* 0x000fda0003f05070 */
[----:B------:R-:W-:Y:S05]  /*73c0*/  @P0 BRA `(.L_x_102) ;  /* 0x0000000000280947 */ /* 0x000fea0003800000 */
[----:B------:R-:W-:-:S05]  /*73d0*/  IMAD.SHL.U32 R16, R9, 0x2, RZ ;  /* 0x0000000209107824 */ /* 0x000fca00078e00ff */
[----:B------:R-:W-:-:S13]  /*73e0*/  ISETP.NE.AND P0, PT, R16, RZ, PT ;  /* 0x000000ff1000720c */ /* 0x000fda0003f05270 */
[----:B------:R-:W-:Y:S01]  /*73f0*/  @P0 FFMA R21, R9, 1.84467440737095516160e+19, RZ ;  /* 0x5f80000009150823 */ /* 0x000fe200000000ff */
[----:B------:R-:W-:Y:S08]  /*7400*/  @!P0 MUFU.RCP R19, R9 ;  /* 0x0000000900138308 */ /* 0x000ff00000001000 */
[----:B------:R-:W0:Y:S02]  /*7410*/  @P0 MUFU.RCP R16, R21 ;  /* 0x0000001500100308 */ /* 0x000e240000001000 */
[----:B0-----:R-:W-:-:S04]  /*7420*/  @P0 FFMA R23, R21, R16, -1 ;  /* 0xbf80000015170423 */ /* 0x001fc80000000010 */
[----:B------:R-:W-:-:S04]  /*7430*/  @P0 FADD.FTZ R23, -R23, -RZ ;  /* 0x800000ff17170221 */ /* 0x000fc80000010100 */
[----:B------:R-:W-:-:S04]  /*7440*/  @P0 FFMA R16, R16, R23, R16 ;  /* 0x0000001710100223 */ /* 0x000fc80000000010 */
[----:B------:R-:W-:Y:S01]  /*7450*/  @P0 FFMA R19, R16, 1.84467440737095516160e+19, RZ ;  /* 0x5f80000010130823 */ /* 0x000fe200000000ff */
[----:B------:R-:W-:Y:S06]  /*7460*/  BRA `(.L_x_103) ;  /* 0x0000000000887947 */ /* 0x000fec0003800000 */
.L_x_102:
[----:B------:R-:W-:-:S05]  /*7470*/  VIADD R27, R23, 0xffffff03 ;  /* 0xffffff03171b7836 */ /* 0x000fca0000000000 */
[----:B------:R-:W-:-:S13]  /*7480*/  ISETP.GT.U32.AND P0, PT, R27, 0x1, PT ;  /* 0x000000011b00780c */ /* 0x000fda0003f04070 */
[----:B------:R-:W-:Y:S05]  /*7490*/  @P0 BRA `(.L_x_104) ;  /* 0x0000000000780947 */ /* 0x000fea0003800000 */
[----:B------:R-:W-:Y:S01]  /*74a0*/  LOP3.LUT R16, R9, 0x7fffff, RZ, 0xc0, !PT ;  /* 0x007fffff09107812 */ /* 0x000fe200078ec0ff */
[----:B------:R-:W-:-:S03]  /*74b0*/  IMAD.MOV.U32 R26, RZ, RZ, 0x3 ;  /* 0x00000003ff1a7424 */ /* 0x000fc600078e00ff */
[----:B------:R-:W-:Y:S02]  /*74c0*/  LOP3.LUT R16, R16, 0x3f800000, RZ, 0xfc, !PT ;  /* 0x3f80000010107812 */ /* 0x000fe400078efcff */
[----:B------:R-:W-:Y:S02]  /*74d0*/  SHF.L.U32 R26, R26, R27, RZ ;  /* 0x0000001b1a1a7219 */ /* 0x000fe400000006ff */
[----:B------:R-:W0:Y:S02]  /*74e0*/  MUFU.RCP R19, R16 ;  /* 0x0000001000137308 */ /* 0x000e240000001000 */
[----:B0-----:R-:W-:-:S04]  /*74f0*/  FFMA R21, R16, R19, -1 ;  /* 0xbf80000010157423 */ /* 0x001fc80000000013 */
[----:B------:R-:W-:-:S04]  /*7500*/  FADD.FTZ R24, -R21, -RZ ;  /* 0x800000ff15187221 */ /* 0x000fc80000010100 */
[CCC-:B------:R-:W-:Y:S01]  /*7510*/  FFMA.RM R21, R19.reuse, R24.reuse, R19.reuse ;  /* 0x0000001813157223 */ /* 0x1c0fe20000004013 */
[----:B------:R-:W-:-:S04]  /*7520*/  FFMA.RP R24, R19, R24, R19 ;  /* 0x0000001813187223 */ /* 0x000fc80000008013 */
[C---:B------:R-:W-:Y:S02]  /*7530*/  LOP3.LUT R19, R21.reuse, 0x7fffff, RZ, 0xc0, !PT ;  /* 0x007fffff15137812 */ /* 0x040fe400078ec0ff */
[----:B------:R-:W-:Y:S02]  /*7540*/  FSETP.NEU.FTZ.AND P0, PT, R21, R24, PT ;  /* 0x000000181500720b */ /* 0x000fe40003f1d000 */
[----:B------:R-:W-:Y:S02]  /*7550*/  LOP3.LUT R19, R19, 0x800000, RZ, 0xfc, !PT ;  /* 0x0080000013137812 */ /* 0x000fe400078efcff */
[----:B------:R-:W-:Y:S02]  /*7560*/  SEL R21, RZ, 0xffffffff, !P0 ;  /* 0xffffffffff157807 */ /* 0x000fe40004000000 */
[----:B------:R-:W-:-:S03]  /*7570*/  LOP3.LUT R26, R26, R19, RZ, 0xc0, !PT ;  /* 0x000000131a1a7212 */ /* 0x000fc600078ec0ff */
[----:B------:R-:W-:Y:S01]  /*7580*/  IMAD.MOV R16, RZ, RZ, -R21 ;  /* 0x000000ffff107224 */ /* 0x000fe200078e0a15 */
[----:B------:R-:W-:-:S04]  /*7590*/  SHF.R.U32.HI R26, RZ, R27, R26 ;  /* 0x0000001bff1a7219 */ /* 0x000fc8000001161a */
[----:B------:R-:W-:Y:S02]  /*75a0*/  LOP3.LUT P1, RZ, R16, R27, R19, 0xf8, !PT ;  /* 0x0000001b10ff7212 */ /* 0x000fe4000782f813 */
[C---:B------:R-:W-:Y:S02]  /*75b0*/  LOP3.LUT P0, RZ, R26.reuse, 0x1, RZ, 0xc0, !PT ;  /* 0x000000011aff7812 */ /* 0x040fe4000780c0ff */
[----:B------:R-:W-:-:S04]  /*75c0*/  LOP3.LUT P2, RZ, R26, 0x2, RZ, 0xc0, !PT ;  /* 0x000000021aff7812 */ /* 0x000fc8000784c0ff */
[----:B------:R-:W-:Y:S02]  /*75d0*/  PLOP3.LUT P0, PT, P0, P1, P2, 0xe0, 0x0 ;  /* 0x000000000000781c */ /* 0x000fe40000703c20 */
[----:B------:R-:W-:Y:S02]  /*75e0*/  LOP3.LUT P1, RZ, R9, 0x7fffff, RZ, 0xc0, !PT ;  /* 0x007fffff09ff7812 */ /* 0x000fe4000782c0ff */
[----:B------:R-:W-:-:S05]  /*75f0*/  SEL R16, RZ, 0x1, !P0 ;  /* 0x00000001ff107807 */ /* 0x000fca0004000000 */
[----:B------:R-:W-:-:S05]  /*7600*/  IMAD.MOV R16, RZ, RZ, -R16 ;  /* 0x000000ffff107224 */ /* 0x000fca00078e0a10 */
[----:B------:R-:W-:Y:S01]  /*7610*/  ISETP.GE.AND P0, PT, R16, RZ, PT ;  /* 0x000000ff1000720c */ /* 0x000fe20003f06270 */
[----:B------:R-:W-:-:S05]  /*7620*/  VIADD R16, R23, 0xffffff04 ;  /* 0xffffff0417107836 */ /* 0x000fca0000000000 */
[----:B------:R-:W-:-:S07]  /*7630*/  SHF.R.U32.HI R16, RZ, R16, R19 ;  /* 0x00000010ff107219 */ /* 0x000fce0000011613 */
[----:B------:R-:W-:-:S04]  /*7640*/  @!P0 VIADD R16, R16, 0x1 ;  /* 0x0000000110108836 */ /* 0x000fc80000000000 */
[----:B------:R-:W-:-:S05]  /*7650*/  @!P1 IMAD.SHL.U32 R16, R16, 0x2, RZ ;  /* 0x0000000210109824 */ /* 0x000fca00078e00ff */
[----:B------:R-:W-:Y:S01]  /*7660*/  LOP3.LUT R19, R16, 0x80000000, R9, 0xf8, !PT ;  /* 0x8000000010137812 */ /* 0x000fe200078ef809 */
[----:B------:R-:W-:Y:S06]  /*7670*/  BRA `(.L_x_103) ;  /* 0x0000000000047947 */ /* 0x000fec0003800000 */
.L_x_104:
[----:B------:R0:W1:Y:S02]  /*7680*/  MUFU.RCP R19, R9 ;  /* 0x0000000900137308 */ /* 0x0000640000001000 */
.L_x_103:
[----:B------:R-:W-:Y:S05]  /*7690*/  BSYNC.RECONVERGENT B1 ;  /* 0x0000000000017941 */ /* 0x000fea0003800200 */
.L_x_101:
[----:B------:R-:W-:-:S04]  /*76a0*/  IMAD.MOV.U32 R23, RZ, RZ, 0x0 ;  /* 0x00000000ff177424 */ /* 0x000fc800078e00ff */
[----:B01----:R-:W-:Y:S05]  /*76b0*/  RET.REL.NODEC R22 `(_Z18monte_carlo_kernelffiiiPfm) ;  /* 0xffffff8816507950 */ /* 0x003fea0003c3ffff */
        .weak           $__internal_2_$__cuda_sm20_sqrt_rn_f32_slowpath
        .type           $__internal_2_$__cuda_sm20_sqrt_rn_f32_slowpath,@function
        .size           $__internal_2_$__cuda_sm20_sqrt_rn_f32_slowpath,($__internal_3_$__cuda_sm3x_div_rn_noftz_f32_slowpath - $__internal_2_$__cuda_sm20_sqrt_rn_f32_slowpath)
$__internal_2_$__cuda_sm20_sqrt_rn_f32_slowpath:
[----:B------:R-:W-:-:S13]  /*76c0*/  LOP3.LUT P0, RZ, R9, 0x7fffffff, RZ, 0xc0, !PT ;  /* 0x7fffffff09ff7812 */ /* 0x000fda000780c0ff */
[----:B------:R-:W-:Y:S01]  /*76d0*/  @!P0 IMAD.MOV.U32 R21, RZ, RZ, R9 ;  /* 0x000000ffff158224 */ /* 0x000fe200078e0009 */
[----:B------:R-:W-:Y:S06]  /*76e0*/  @!P0 BRA `(.L_x_105) ;  /* 0x0000000000408947 */ /* 0x000fec0003800000 */
[----:B------:R-:W-:-:S13]  /*76f0*/  FSETP.GEU.FTZ.AND P0, PT, R9, RZ, PT ;  /* 0x000000ff0900720b */ /* 0x000fda0003f1e000 */
[----:B------:R-:W-:Y:S01]  /*7700*/  @!P0 IMAD.MOV.U32 R21, RZ, RZ, 0x7fffffff ;  /* 0x7fffffffff158424 */ /* 0x000fe200078e00ff */
[----:B------:R-:W-:Y:S06]  /*7710*/  @!P0 BRA `(.L_x_105) ;  /* 0x0000000000348947 */ /* 0x000fec0003800000 */
[----:B------:R-:W-:-:S13]  /*7720*/  FSETP.GTU.FTZ.AND P0, PT, |R9|, +INF , PT ;  /* 0x7f8000000900780b */ /* 0x000fda0003f1c200 */
[----:B------:R-:W-:Y:S01]  /*7730*/  @P0 FADD.FTZ R21, R9, 1 ;  /* 0x3f80000009150421 */ /* 0x000fe20000010000 */
[----:B------:R-:W-:Y:S06]  /*7740*/  @P0 BRA `(.L_x_105) ;  /* 0x0000000000280947 */ /* 0x000fec0003800000 */
[----:B------:R-:W-:-:S13]  /*7750*/  FSETP.NEU.FTZ.AND P0, PT, |R9|, +INF , PT ;  /* 0x7f8000000900780b */ /* 0x000fda0003f1d200 */
[----:B------:R-:W-:-:S04]  /*7760*/  @P0 FFMA R24, R9, 1.84467440737095516160e+19, RZ ;  /* 0x5f80000009180823 */ /* 0x000fc800000000ff */
[----:B------:R-:W0:Y:S02]  /*7770*/  @P0 MUFU.RSQ R23, R24 ;  /* 0x0000001800170308 */ /* 0x000e240000001400 */
[----:B0-----:R-:W-:Y:S01]  /*7780*/  @P0 FMUL.FTZ R17, R24, R23 ;  /* 0x0000001718110220 */ /* 0x001fe20000410000 */
[----:B------:R-:W-:-:S03]  /*7790*/  @P0 FMUL.FTZ R22, R23, 0.5 ;  /* 0x3f00000017160820 */ /* 0x000fc60000410000 */
[----:B------:R-:W-:-:S04]  /*77a0*/  @P0 FADD.FTZ R21, -R17, -RZ ;  /* 0x800000ff11150221 */ /* 0x000fc80000010100 */
[----:B------:R-:W-:Y:S01]  /*77b0*/  @P0 FFMA R26, R17, R21, R24 ;  /* 0x00000015111a0223 */ /* 0x000fe20000000018 */
[----:B------:R-:W-:-:S03]  /*77c0*/  @!P0 IMAD.MOV.U32 R21, RZ, RZ, R9 ;  /* 0x000000ffff158224 */ /* 0x000fc600078e0009 */
[----:B------:R-:W-:-:S04]  /*77d0*/  @P0 FFMA R22, R26, R22, R17 ;  /* 0x000000161a160223 */ /* 0x000fc80000000011 */
[----:B------:R-:W-:-:S07]  /*77e0*/  @P0 FMUL.FTZ R21, R22, 2.3283064365386962891e-10 ;  /* 0x2f80000016150820 */ /* 0x000fce0000410000 */
.L_x_105:
[----:B------:R-:W-:-:S04]  /*77f0*/  IMAD.MOV.U32 R17, RZ, RZ, 0x0 ;  /* 0x00000000ff117424 */ /* 0x000fc800078e00ff */
[----:B------:R-:W-:Y:S05]  /*7800*/  RET.REL.NODEC R16 `(_Z18monte_carlo_kernelffiiiPfm) ;  /* 0xffffff8410fc7950 */ /* 0x000fea0003c3ffff */
        .weak           $__internal_3_$__cuda_sm3x_div_rn_noftz_f32_slowpath
        .type           $__internal_3_$__cuda_sm3x_div_rn_noftz_f32_slowpath,@function
        .size           $__internal_3_$__cuda_sm3x_div_rn_noftz_f32_slowpath,($_Z18monte_carlo_kernelffiiiPfm$__internal_accurate_pow - $__internal_3_$__cuda_sm3x_div_rn_noftz_f32_slowpath)
$__internal_3_$__cuda_sm3x_div_rn_noftz_f32_slowpath:
[----:B------:R-:W-:Y:S01]  /*7810*/  SHF.R.U32.HI R17, RZ, 0x17, R16 ;  /* 0x00000017ff117819 */ /* 0x000fe20000011610 */
[----:B------:R-:W-:Y:S01]  /*7820*/  BSSY.RECONVERGENT B2, `(.L_x_106) ;  /* 0x0000062000027945 */ /* 0x000fe20003800200 */
[----:B------:R-:W-:Y:S02]  /*7830*/  SHF.R.U32.HI R25, RZ, 0x17, R9 ;  /* 0x00000017ff197819 */ /* 0x000fe40000011609 */
[----:B------:R-:W-:Y:S02]  /*7840*/  LOP3.LUT R17, R17, 0xff, RZ, 0xc0, !PT ;  /* 0x000000ff11117812 */ /* 0x000fe400078ec0ff */
[----:B------:R-:W-:-:S03]  /*7850*/  LOP3.LUT R25, R25, 0xff, RZ, 0xc0, !PT ;  /* 0x000000ff19197812 */ /* 0x000fc600078ec0ff */
[----:B------:R-:W-:Y:S02]  /*7860*/  VIADD R26, R17, 0xffffffff ;  /* 0xffffffff111a7836 */ /* 0x000fe40000000000 */
[----:B------:R-:W-:-:S03]  /*7870*/  VIADD R24, R25, 0xffffffff ;  /* 0xffffffff19187836 */ /* 0x000fc60000000000 */
[----:B------:R-:W-:-:S04]  /*7880*/  ISETP.GT.U32.AND P0, PT, R26, 0xfd, PT ;  /* 0x000000fd1a00780c */ /* 0x000fc80003f04070 */
[----:B------:R-:W-:-:S13]  /*7890*/  ISETP.GT.U32.OR P0, PT, R24, 0xfd, P0 ;  /* 0x000000fd1800780c */ /* 0x000fda0000704470 */
[----:B------:R-:W-:Y:S01]  /*78a0*/  @!P0 IMAD.MOV.U32 R23, RZ, RZ, RZ ;  /* 0x000000ffff178224 */ /* 0x000fe200078e00ff */
[----:B------:R-:W-:Y:S06]  /*78b0*/  @!P0 BRA `(.L_x_107) ;  /* 0x00000000005c8947 */ /* 0x000fec0003800000 */
[----:B------:R-:W-:Y:S02]  /*78c0*/  FSETP.GTU.FTZ.AND P0, PT, |R9|, +INF , PT ;  /* 0x7f8000000900780b */ /* 0x000fe40003f1c200 */
[----:B------:R-:W-:-:S04]  /*78d0*/  FSETP.GTU.FTZ.AND P1, PT, |R16|, +INF , PT ;  /* 0x7f8000001000780b */ /* 0x000fc80003f3c200 */
[----:B------:R-:W-:-:S13]  /*78e0*/  PLOP3.LUT P0, PT, P0, P1, PT, 0xf8, 0x8f ;  /* 0x00000000008f781c */ /* 0x000fda0000703f70 */
[----:B------:R-:W-:Y:S05]  /*78f0*/  @P0 BRA `(.L_x_108) ;  /* 0x00000004004c0947 */ /* 0x000fea0003800000 */
[----:B------:R-:W-:-:S13]  /*7900*/  LOP3.LUT P0, RZ, R16, 0x7fffffff, R9, 0xc8, !PT ;  /* 0x7fffffff10ff7812 */ /* 0x000fda000780c809 */
[----:B------:R-:W-:Y:S05]  /*7910*/  @!P0 BRA `(.L_x_109) ;  /* 0x00000004003c8947 */ /* 0x000fea0003800000 */
[C---:B------:R-:W-:Y:S02]  /*7920*/  FSETP.NEU.FTZ.AND P0, PT, |R9|.reuse, +INF , PT ;  /* 0x7f8000000900780b */ /* 0x040fe40003f1d200 */
[----:B------:R-:W-:Y:S02]  /*7930*/  FSETP.NEU.FTZ.AND P2, PT, |R16|, +INF , PT ;  /* 0x7f8000001000780b */ /* 0x000fe40003f5d200 */
[----:B------:R-:W-:-:S11]  /*7940*/  FSETP.NEU.FTZ.AND P1, PT, |R9|, +INF , PT ;  /* 0x7f8000000900780b */ /* 0x000fd60003f3d200 */
[----:B------:R-:W-:Y:S05]  /*7950*/  @!P2 BRA !P0, `(.L_x_109) ;  /* 0x00000004002ca947 */ /* 0x000fea0004000000 */
[----:B------:R-:W-:-:S04]  /*7960*/  LOP3.LUT P0, RZ, R9, 0x7fffffff, RZ, 0xc0, !PT ;  /* 0x7fffffff09ff7812 */ /* 0x000fc8000780c0ff */
[----:B------:R-:W-:-:S13]  /*7970*/  PLOP3.LUT P0, PT, P2, P0, PT, 0x2f, 0xf2 ;  /* 0x0000000000f2781c */ /* 0x000fda0001700577 */
[----:B------:R-:W-:Y:S05]  /*7980*/  @P0 BRA `(.L_x_110) ;  /* 0x0000000400180947 */ /* 0x000fea0003800000 */
[----:B------:R-:W-:-:S04]  /*7990*/  LOP3.LUT P0, RZ, R16, 0x7fffffff, RZ, 0xc0, !PT ;  /* 0x7fffffff10ff7812 */ /* 0x000fc8000780c0ff */
[----:B------:R-:W-:-:S13]  /*79a0*/  PLOP3.LUT P0, PT, P1, P0, PT, 0x2f, 0xf2 ;  /* 0x0000000000f2781c */ /* 0x000fda0000f00577 */
[----:B------:R-:W-:Y:S05]  /*79b0*/  @P0 BRA `(.L_x_111) ;  /* 0x0000000400000947 */ /* 0x000fea0003800000 */
[----:B------:R-:W-:Y:S02]  /*79c0*/  ISETP.GE.AND P0, PT, R24, RZ, PT ;  /* 0x000000ff1800720c */ /* 0x000fe40003f06270 */
[----:B------:R-:W-:-:S11]  /*79d0*/  ISETP.GE.AND P1, PT, R26, RZ, PT ;  /* 0x000000ff1a00720c */ /* 0x000fd60003f26270 */
[----:B------:R-:W-:Y:S02]  /*79e0*/  @P0 IMAD.MOV.U32 R23, RZ, RZ, RZ ;  /* 0x000000ffff170224 */ /* 0x000fe400078e00ff */
[----:B------:R-:W-:Y:S01]  /*79f0*/  @!P0 FFMA R9, R9, 1.84467440737095516160e+19, RZ ;  /* 0x5f80000009098823 */ /* 0x000fe200000000ff */
[----:B------:R-:W-:Y:S02]  /*7a00*/  @!P0 IMAD.MOV.U32 R23, RZ, RZ, -0x40 ;  /* 0xffffffc0ff178424 */ /* 0x000fe400078e00ff */
[----:B------:R-:W-:Y:S02]  /*7a10*/  @!P1 FFMA R16, R16, 1.84467440737095516160e+19, RZ ;  /* 0x5f80000010109823 */ /* 0x000fe400000000ff */
[----:B------:R-:W-:-:S07]  /*7a20*/  @!P1 VIADD R23, R23, 0x40 ;  /* 0x0000004017179836 */ /* 0x000fce0000000000 */
.L_x_107:
[----:B------:R-:W-:Y:S01]  /*7a30*/  LEA R27, R17, 0xc0800000, 0x17 ;  /* 0xc0800000111b7811 */ /* 0x000fe200078eb8ff */
[----:B------:R-:W-:Y:S04]  /*7a40*/  BSSY.RECONVERGENT B3, `(.L_x_112) ;  /* 0x0000036000037945 */ /* 0x000fe80003800200 */
[----:B------:R-:W-:Y:S02]  /*7a50*/  IMAD.IADD R27, R16, 0x1, -R27 ;  /* 0x00000001101b7824 */ /* 0x000fe400078e0a1b */
[----:B------:R-:W-:Y:S02]  /*7a60*/  VIADD R16, R25, 0xffffff81 ;  /* 0xffffff8119107836 */ /* 0x000fe40000000000 */
[----:B------:R-:W0:Y:S01]  /*7a70*/  MUFU.RCP R29, R27 ;  /* 0x0000001b001d7308 */ /* 0x000e220000001000 */
[----:B------:R-:W-:Y:S01]  /*7a80*/  FADD.FTZ R24, -R27, -RZ ;  /* 0x800000ff1b187221 */ /* 0x000fe20000010100 */
[----:B------:R-:W-:-:S03]  /*7a90*/  IMAD R9, R16, -0x800000, R9 ;  /* 0xff80000010097824 */ /* 0x000fc600078e0209 */
[----:B0-----:R-:W-:-:S04]  /*7aa0*/  FFMA R26, R29, R24, 1 ;  /* 0x3f8000001d1a7423 */ /* 0x001fc80000000018 */
[----:B------:R-:W-:-:S04]  /*7ab0*/  FFMA R26, R29, R26, R29 ;  /* 0x0000001a1d1a7223 */ /* 0x000fc8000000001d */
[----:B------:R-:W-:-:S04]  /*7ac0*/  FFMA R25, R9, R26, RZ ;  /* 0x0000001a09197223 */ /* 0x000fc800000000ff */
[----:B------:R-:W-:-:S04]  /*7ad0*/  FFMA R28, R24, R25, R9 ;  /* 0x00000019181c7223 */ /* 0x000fc80000000009 */
[----:B------:R-:W-:Y:S01]  /*7ae0*/  FFMA R25, R26, R28, R25 ;  /* 0x0000001c1a197223 */ /* 0x000fe20000000019 */
[----:B------:R-:W-:-:S03]  /*7af0*/  IADD3 R28, PT, PT, R16, 0x7f, -R17 ;  /* 0x0000007f101c7810 */ /* 0x000fc60007ffe811 */
[----:B------:R-:W-:Y:S02]  /*7b00*/  FFMA R24, R24, R25, R9 ;  /* 0x0000001918187223 */ /* 0x000fe40000000009 */
[----:B------:R-:W-:Y:S02]  /*7b10*/  IMAD.IADD R28, R28, 0x1, R23 ;  /* 0x000000011c1c7824 */ /* 0x000fe400078e0217 */
[----:B------:R-:W-:-:S05]  /*7b20*/  FFMA R9, R26, R24, R25 ;  /* 0x000000181a097223 */ /* 0x000fca0000000019 */
[----:B------:R-:W-:-:S04]  /*7b30*/  SHF.R.U32.HI R16, RZ, 0x17, R9 ;  /* 0x00000017ff107819 */ /* 0x000fc80000011609 */
[----:B------:R-:W-:-:S05]  /*7b40*/  LOP3.LUT R16, R16, 0xff, RZ, 0xc0, !PT ;  /* 0x000000ff10107812 */ /* 0x000fca00078ec0ff */
[----:B------:R-:W-:-:S04]  /*7b50*/  IMAD.IADD R16, R16, 0x1, R28 ;  /* 0x0000000110107824 */ /* 0x000fc800078e021c */
[----:B------:R-:W-:-:S05]  /*7b60*/  VIADD R17, R16, 0xffffffff ;  /* 0xffffffff10117836 */ /* 0x000fca0000000000 */
[----:B------:R-:W-:-:S13]  /*7b70*/  ISETP.GE.U32.AND P0, PT, R17, 0xfe, PT ;  /* 0x000000fe1100780c */ /* 0x000fda0003f06070 */
[----:B------:R-:W-:Y:S05]  /*7b80*/  @!P0 BRA `(.L_x_113) ;  /* 0x0000000000808947 */ /* 0x000fea0003800000 */
[----:B------:R-:W-:-:S13]  /*7b90*/  ISETP.GT.AND P0, PT, R16, 0xfe, PT ;  /* 0x000000fe1000780c */ /* 0x000fda0003f04270 */
[----:B------:R-:W-:Y:S05]  /*7ba0*/  @P0 BRA `(.L_x_114) ;  /* 0x00000000006c0947 */ /* 0x000fea0003800000 */
[----:B------:R-:W-:-:S13]  /*7bb0*/  ISETP.GE.AND P0, PT, R16, 0x1, PT ;  /* 0x000000011000780c */ /* 0x000fda0003f06270 */
[----:B------:R-:W-:Y:S05]  /*7bc0*/  @P0 BRA `(.L_x_115) ;  /* 0x0000000000740947 */ /* 0x000fea0003800000 */
[----:B------:R-:W-:Y:S02]  /*7bd0*/  ISETP.GE.AND P0, PT, R16, -0x18, PT ;  /* 0xffffffe81000780c */ /* 0x000fe40003f06270 */
[----:B------:R-:W-:-:S11]  /*7be0*/  LOP3.LUT R9, R9, 0x80000000, RZ, 0xc0, !PT ;  /* 0x8000000009097812 */ /* 0x000fd600078ec0ff */
[----:B------:R-:W-:Y:S05]  /*7bf0*/  @!P0 BRA `(.L_x_115) ;  /* 0x0000000000688947 */ /* 0x000fea0003800000 */
[-CC-:B------:R-:W-:Y:S01]  /*7c00*/  FFMA.RZ R17, R26, R24.reuse, R25.reuse ;  /* 0x000000181a117223 */ /* 0x180fe2000000c019 */
[C---:B------:R-:W-:Y:S02]  /*7c10*/  ISETP.NE.AND P2, PT, R16.reuse, RZ, PT ;  /* 0x000000ff1000720c */ /* 0x040fe40003f45270 */
[----:B------:R-:W-:Y:S02]  /*7c20*/  ISETP.NE.AND P1, PT, R16, RZ, PT ;  /* 0x000000ff1000720c */ /* 0x000fe40003f25270 */
[----:B------:R-:W-:Y:S01]  /*7c30*/  LOP3.LUT R23, R17, 0x7fffff, RZ, 0xc0, !PT ;  /* 0x007fffff11177812 */ /* 0x000fe200078ec0ff */
[CCC-:B------:R-:W-:Y:S01]  /*7c40*/  FFMA.RP R17, R26.reuse, R24.reuse, R25.reuse ;  /* 0x000000181a117223 */ /* 0x1c0fe20000008019 */
[----:B------:R-:W-:Y:S01]  /*7c50*/  FFMA.RM R24, R26, R24, R25 ;  /* 0x000000181a187223 */ /* 0x000fe20000004019 */
[----:B------:R-:W-:Y:S01]  /*7c60*/  VIADD R26, R16, 0x20 ;  /* 0x00000020101a7836 */ /* 0x000fe20000000000 */
[----:B------:R-:W-:Y:S01]  /*7c70*/  LOP3.LUT R23, R23, 0x800000, RZ, 0xfc, !PT ;  /* 0x0080000017177812 */ /* 0x000fe200078efcff */
[----:B------:R-:W-:-:S02]  /*7c80*/  IMAD.MOV R16, RZ, RZ, -R16 ;  /* 0x000000ffff107224 */ /* 0x000fc400078e0a10 */
[----:B------:R-:W-:Y:S02]  /*7c90*/  FSETP.NEU.FTZ.AND P0, PT, R17, R24, PT ;  /* 0x000000181100720b */ /* 0x000fe40003f1d000 */
[----:B------:R-:W-:Y:S02]  /*7ca0*/  SHF.L.U32 R26, R23, R26, RZ ;  /* 0x0000001a171a7219 */ /* 0x000fe400000006ff */
[----:B------:R-:W-:Y:S02]  /*7cb0*/  SEL R16, R16, RZ, P2 ;  /* 0x000000ff10107207 */ /* 0x000fe40001000000 */
[----:B------:R-:W-:Y:S02]  /*7cc0*/  ISETP.NE.AND P1, PT, R26, RZ, P1 ;  /* 0x000000ff1a00720c */ /* 0x000fe40000f25270 */
[----:B------:R-:W-:Y:S02]  /*7cd0*/  SHF.R.U32.HI R16, RZ, R16, R23 ;  /* 0x00000010ff107219 */ /* 0x000fe40000011617 */
[----:B------:R-:W-:-:S02]  /*7ce0*/  PLOP3.LUT P0, PT, P0, P1, PT, 0xf8, 0x8f ;  /* 0x00000000008f781c */ /* 0x000fc40000703f70 */
[----:B------:R-:W-:Y:S02]  /*7cf0*/  SHF.R.U32.HI R24, RZ, 0x1, R16 ;  /* 0x00000001ff187819 */ /* 0x000fe40000011610 */
[----:B------:R-:W-:-:S04]  /*7d00*/  SEL R17, RZ, 0x1, !P0 ;  /* 0x00000001ff117807 */ /* 0x000fc80004000000 */
[----:B------:R-:W-:-:S04]  /*7d10*/  LOP3.LUT R17, R17, 0x1, R24, 0xf8, !PT ;  /* 0x0000000111117812 */ /* 0x000fc800078ef818 */
[----:B------:R-:W-:-:S05]  /*7d20*/  LOP3.LUT R17, R17, R16, RZ, 0xc0, !PT ;  /* 0x0000001011117212 */ /* 0x000fca00078ec0ff */
[----:B------:R-:W-:-:S05]  /*7d30*/  IMAD.IADD R24, R24, 0x1, R17 ;  /* 0x0000000118187824 */ /* 0x000fca00078e0211 */
[----:B------:R-:W-:Y:S01]  /*7d40*/  LOP3.LUT R9, R24, R9, RZ, 0xfc, !PT ;  /* 0x0000000918097212 */ /* 0x000fe200078efcff */
[----:B------:R-:W-:Y:S06]  /*7d50*/  BRA `(.L_x_115) ;  /* 0x0000000000107947 */ /* 0x000fec0003800000 */
.L_x_114:
[----:B------:R-:W-:-:S04]  /*7d60*/  LOP3.LUT R9, R9, 0x80000000, RZ, 0xc0, !PT ;  /* 0x8000000009097812 */ /* 0x000fc800078ec0ff */
[----:B------:R-:W-:Y:S01]  /*7d70*/  LOP3.LUT R9, R9, 0x7f800000, RZ, 0xfc, !PT ;  /* 0x7f80000009097812 */ /* 0x000fe200078efcff */
[----:B------:R-:W-:Y:S06]  /*7d80*/  BRA `(.L_x_115) ;  /* 0x0000000000047947 */ /* 0x000fec0003800000 */
.L_x_113:
[----:B------:R-:W-:-:S07]  /*7d90*/  IMAD R9, R28, 0x800000, R9 ;  /* 0x008000001c097824 */ /* 0x000fce00078e0209 */
.L_x_115:
[----:B------:R-:W-:Y:S05]  /*7da0*/  BSYNC.RECONVERGENT B3 ;  /* 0x0000000000037941 */ /* 0x000fea0003800200 */
.L_x_112:
[----:B------:R-:W-:Y:S05]  /*7db0*/  BRA `(.L_x_116) ;  /* 0x0000000000207947 */ /* 0x000fea0003800000 */
.L_x_111:
[----:B------:R-:W-:-:S04]  /*7dc0*/  LOP3.LUT R9, R16, 0x80000000, R9, 0x48, !PT ;  /* 0x8000000010097812 */ /* 0x000fc800078e4809 */
[----:B------:R-:W-:Y:S01]  /*7dd0*/  LOP3.LUT R9, R9, 0x7f800000, RZ, 0xfc, !PT ;  /* 0x7f80000009097812 */ /* 0x000fe200078efcff */
[----:B------:R-:W-:Y:S06]  /*7de0*/  BRA `(.L_x_116) ;  /* 0x0000000000147947 */ /* 0x000fec0003800000 */
.L_x_110:
[----:B------:R-:W-:Y:S01]  /*7df0*/  LOP3.LUT R9, R16, 0x80000000, R9, 0x48, !PT ;  /* 0x8000000010097812 */ /* 0x000fe200078e4809 */
[----:B------:R-:W-:Y:S06]  /*7e00*/  BRA `(.L_x_116) ;  /* 0x00000000000c7947 */ /* 0x000fec0003800000 */
.L_x_109:
[----:B------:R-:W0:Y:S01]  /*7e10*/  MUFU.RSQ R9, -QNAN ;  /* 0xffc0000000097908 */ /* 0x000e220000001400 */
[----:B------:R-:W-:Y:S05]  /*7e20*/  BRA `(.L_x_116) ;  /* 0x0000000000047947 */ /* 0x000fea0003800000 */
.L_x_108:
[----:B------:R-:W-:-:S07]  /*7e30*/  FADD.FTZ R9, R9, R16 ;  /* 0x0000001009097221 */ /* 0x000fce0000010000 */
.L_x_116:
[----:B------:R-:W-:Y:S05]  /*7e40*/  BSYNC.RECONVERGENT B2 ;  /* 0x0000000000027941 */ /* 0x000fea0003800200 */
.L_x_106:
[----:B------:R-:W-:Y:S02]  /*7e50*/  IMAD.MOV.U32 R16, RZ, RZ, R22 ;  /* 0x000000ffff107224 */ /* 0x000fe400078e0016 */
[----:B------:R-:W-:-:S04]  /*7e60*/  IMAD.MOV.U32 R17, RZ, RZ, 0x0 ;  /* 0x00000000ff117424 */ /* 0x000fc800078e00ff */
[----:B0-----:R-:W-:Y:S05]  /*7e70*/  RET.REL.NODEC R16 `(_Z18monte_carlo_kernelffiiiPfm) ;  /* 0xffffff8010607950 */ /* 0x001fea0003c3ffff */
        .type           $_Z18monte_carlo_kernelffiiiPfm$__internal_accurate_pow,@function
        .size           $_Z18monte_carlo_kernelffiiiPfm$__internal_accurate_pow,(.L_x_123 - $_Z18monte_carlo_kernelffiiiPfm$__internal_accurate_pow)
$_Z18monte_carlo_kernelffiiiPfm$__internal_accurate_pow:
[----:B------:R-:W0:Y:S01]  /*7e80*/  MUFU.RCP64H R23, 2 ;  /* 0x4000000000177908 */ /* 0x000e220000001800 */
[----:B------:R-:W-:Y:S01]  /*7e90*/  IMAD.MOV.U32 R16, RZ, RZ, 0x0 ;  /* 0x00000000ff107424 */ /* 0x000fe200078e00ff */
[----:B------:R-:W-:Y:S01]  /*7ea0*/  UMOV UR12, 0x7d2cafe2 ;  /* 0x7d2cafe2000c7882 */ /* 0x000fe20000000000 */
[----:B------:R-:W-:Y:S01]  /*7eb0*/  IMAD.MOV.U32 R17, RZ, RZ, 0x40000000 ;  /* 0x40000000ff117424 */ /* 0x000fe200078e00ff */
[----:B------:R-:W-:Y:S01]  /*7ec0*/  UMOV UR13, 0x3eb0f5ff ;  /* 0x3eb0f5ff000d7882 */ /* 0x000fe20000000000 */
[----:B------:R-:W-:-:S06]  /*7ed0*/  IMAD.MOV.U32 R22, RZ, RZ, RZ ;  /* 0x000000ffff167224 */ /* 0x000fcc00078e00ff */
[----:B0-----:R-:W-:-:S08]  /*7ee0*/  DFMA R16, R22, -R16, 1 ;  /* 0x3ff000001610742b */ /* 0x001fd00000000810 */
[----:B------:R-:W-:-:S08]  /*7ef0*/  DFMA R16, R16, R16, R16 ;  /* 0x000000101010722b */ /* 0x000fd00000000010 */
[----:B------:R-:W-:Y:S01]  /*7f00*/  DFMA R22, R22, R16, R22 ;  /* 0x000000101616722b */ /* 0x000fe20000000016 */
[----:B------:R-:W-:Y:S02]  /*7f10*/  IMAD.MOV.U32 R16, RZ, RZ, 0x41ad3b5a ;  /* 0x41ad3b5aff107424 */ /* 0x000fe400078e00ff */
[----:B------:R-:W-:-:S05]  /*7f20*/  IMAD.MOV.U32 R17, RZ, RZ, 0x3ed0f5d2 ;  /* 0x3ed0f5d2ff117424 */ /* 0x000fca00078e00ff */
[----:B------:R-:W-:-:S08]  /*7f30*/  DMUL R44, RZ, R22 ;  /* 0x00000016ff2c7228 */ /* 0x000fd00000000000 */
[----:B------:R-:W-:-:S08]  /*7f40*/  DFMA R44, RZ, R22, R44 ;  /* 0x00000016ff2c722b */ /* 0x000fd0000000002c */
[----:B------:R-:W-:Y:S02]  /*7f50*/  DMUL R20, R44, R44 ;  /* 0x0000002c2c147228 */ /* 0x000fe40000000000 */
[----:B------:R-:W-:-:S06]  /*7f60*/  DADD R30, RZ, -R44 ;  /* 0x00000000ff1e7229 */ /* 0x000fcc000000082c */
[----:B------:R-:W-:Y:S01]  /*7f70*/  DFMA R16, R20, UR12, R16 ;  /* 0x0000000c14107c2b */ /* 0x000fe20008000010 */
[----:B------:R-:W-:Y:S01]  /*7f80*/  UMOV UR12, 0x75488a3f ;  /* 0x75488a3f000c7882 */ /* 0x000fe20000000000 */
[----:B------:R-:W-:Y:S01]  /*7f90*/  UMOV UR13, 0x3ef3b20a ;  /* 0x3ef3b20a000d7882 */ /* 0x000fe20000000000 */
[----:B------:R-:W-:-:S05]  /*7fa0*/  DADD R30, R30, R30 ;  /* 0x000000001e1e7229 */ /* 0x000fca000000001e */
[----:B------:R-:W-:Y:S01]  /*7fb0*/  DFMA R18, R20, R16, UR12 ;  /* 0x0000000c14127e2b */ /* 0x000fe20008000010 */
[----:B------:R-:W-:Y:S01]  /*7fc0*/  UMOV UR12, 0xe4faecd5 ;  /* 0xe4faecd5000c7882 */ /* 0x000fe20000000000 */
[----:B------:R-:W-:Y:S01]  /*7fd0*/  UMOV UR13, 0x3f1745cd ;  /* 0x3f1745cd000d7882 */ /* 0x000fe20000000000 */
[-C--:B------:R-:W-:Y:S02]  /*7fe0*/  DFMA R30, RZ, -R44.reuse, R30 ;  /* 0x8000002cff1e722b */ /* 0x080fe4000000001e */
[----:B------:R-:W-:-:S03]  /*7ff0*/  DMUL R16, R44, R44 ;  /* 0x0000002c2c107228 */ /* 0x000fc60000000000 */
[----:B------:R-:W-:Y:S01]  /*8000*/  DFMA R18, R20, R18, UR12 ;  /* 0x0000000c14127e2b */ /* 0x000fe20008000012 */
[----:B------:R-:W-:Y:S01]  /*8010*/  UMOV UR12, 0x258a578b ;  /* 0x258a578b000c7882 */ /* 0x000fe20000000000 */
[----:B------:R-:W-:Y:S01]  /*8020*/  UMOV UR13, 0x3f3c71c7 ;  /* 0x3f3c71c7000d7882 */ /* 0x000fe20000000000 */
[----:B------:R-:W-:-:S05]  /*8030*/  DMUL R30, R22, R30 ;  /* 0x0000001e161e7228 */ /* 0x000fca0000000000 */
[----:B------:R-:W-:Y:S01]  /*8040*/  DFMA R18, R20, R18, UR12 ;  /* 0x0000000c14127e2b */ /* 0x000fe20008000012 */
[----:B------:R-:W-:Y:S01]  /*8050*/  UMOV UR12, 0x9242b910 ;  /* 0x9242b910000c7882 */ /* 0x000fe20000000000 */
[----:B------:R-:W-:-:S03]  /*8060*/  UMOV UR13, 0x3f624924 ;  /* 0x3f624924000d7882 */ /* 0x000fc60000000000 */
[----:B------:R-:W-:Y:S02]  /*8070*/  VIADD R23, R31, 0x100000 ;  /* 0x001000001f177836 */ /* 0x000fe40000000000 */
[----:B------:R-:W-:Y:S01]  /*8080*/  IMAD.MOV.U32 R22, RZ, RZ, R30 ;  /* 0x000000ffff167224 */ /* 0x000fe200078e001e */
[----:B------:R-:W-:Y:S01]  /*8090*/  DFMA R18, R20, R18, UR12 ;  /* 0x0000000c14127e2b */ /* 0x000fe20008000012 */
[----:B------:R-:W-:Y:S01]  /*80a0*/  UMOV UR12, 0x99999dfb ;  /* 0x99999dfb000c7882 */ /* 0x000fe20000000000 */
[----:B------:R-:W-:-:S06]  /*80b0*/  UMOV UR13, 0x3f899999 ;  /* 0x3f899999000d7882 */ /* 0x000fcc0000000000 */
[----:B------:R-:W-:Y:S01]  /*80c0*/  DFMA R18, R20, R18, UR12 ;  /* 0x0000000c14127e2b */ /* 0x000fe20008000012 */
[----:B------:R-:W-:Y:S01]  /*80d0*/  UMOV UR12, 0x55555555 ;  /* 0x55555555000c7882 */ /* 0x000fe20000000000 */
[----:B------:R-:W-:-:S06]  /*80e0*/  UMOV UR13, 0x3fb55555 ;  /* 0x3fb55555000d7882 */ /* 0x000fcc0000000000 */
[----:B------:R-:W-:-:S08]  /*80f0*/  DFMA R28, R20, R18, UR12 ;  /* 0x0000000c141c7e2b */ /* 0x000fd00008000012 */
[----:B------:R-:W-:Y:S01]  /*8100*/  DADD R26, -R28, UR12 ;  /* 0x0000000c1c1a7e29 */ /* 0x000fe20008000100 */
[----:B------:R-:W-:Y:S01]  /*8110*/  UMOV UR12, 0xb9e7b0 ;  /* 0x00b9e7b0000c7882 */ /* 0x000fe20000000000 */
[----:B------:R-:W-:-:S06]  /*8120*/  UMOV UR13, 0x3c46a4cb ;  /* 0x3c46a4cb000d7882 */ /* 0x000fcc0000000000 */
[----:B------:R-:W-:Y:S02]  /*8130*/  DFMA R26, R20, R18, R26 ;  /* 0x00000012141a722b */ /* 0x000fe4000000001a */
[C---:B------:R-:W-:Y:S02]  /*8140*/  DFMA R18, R44.reuse, R44, -R16 ;  /* 0x0000002c2c12722b */ /* 0x040fe40000000810 */
[----:B------:R-:W-:-:S04]  /*8150*/  DMUL R20, R44, R16 ;  /* 0x000000102c147228 */ /* 0x000fc80000000000 */
[----:B------:R-:W-:Y:S01]  /*8160*/  DADD R26, R26, -UR12 ;  /* 0x8000000c1a1a7e29 */ /* 0x000fe20008000000 */
[----:B------:R-:W-:Y:S01]  /*8170*/  UMOV UR12, 0x0 ;  /* 0x00000000000c7882 */ /* 0x000fe20000000000 */
[C---:B------:R-:W-:Y:S01]  /*8180*/  DFMA R22, R44.reuse, R22, R18 ;  /* 0x000000162c16722b */ /* 0x040fe20000000012 */
[----:B------:R-:W-:Y:S01]  /*8190*/  UMOV UR13, 0x3ff00000 ;  /* 0x3ff00000000d7882 */ /* 0x000fe20000000000 */
[----:B------:R-:W-:-:S04]  /*81a0*/  DFMA R18, R44, R16, -R20 ;  /* 0x000000102c12722b */ /* 0x000fc80000000814 */
[----:B------:R-:W-:-:S04]  /*81b0*/  DADD R24, R28, R26 ;  /* 0x000000001c187229 */ /* 0x000fc8000000001a */
[----:B------:R-:W-:-:S04]  /*81c0*/  DFMA R18, R30, R16, R18 ;  /* 0x000000101e12722b */ /* 0x000fc80000000012 */
[----:B------:R-:W-:Y:S02]  /*81d0*/  DMUL R16, R24, R20 ;  /* 0x0000001418107228 */ /* 0x000fe40000000000 */
[----:B------:R-:W-:Y:S02]  /*81e0*/  DADD R28, R28, -R24 ;  /* 0x000000001c1c7229 */ /* 0x000fe40000000818 */
[----:B------:R-:W-:-:S04]  /*81f0*/  DFMA R18, R44, R22, R18 ;  /* 0x000000162c12722b */ /* 0x000fc80000000012 */
[----:B------:R-:W-:Y:S02]  /*8200*/  DFMA R22, R24, R20, -R16 ;  /* 0x000000141816722b */ /* 0x000fe40000000810 */
[----:B------:R-:W-:-:S06]  /*8210*/  DADD R28, R26, R28 ;  /* 0x000000001a1c7229 */ /* 0x000fcc000000001c */
[----:B------:R-:W-:-:S08]  /*8220*/  DFMA R18, R24, R18, R22 ;  /* 0x000000121812722b */ /* 0x000fd00000000016 */
[----:B------:R-:W-:-:S08]  /*8230*/  DFMA R28, R28, R20, R18 ;  /* 0x000000141c1c722b */ /* 0x000fd00000000012 */
[----:B------:R-:W-:-:S08]  /*8240*/  DADD R20, R16, R28 ;  /* 0x0000000010147229 */ /* 0x000fd0000000001c */
[--C-:B------:R-:W-:Y:S02]  /*8250*/  DADD R18, R44, R20.reuse ;  /* 0x000000002c127229 */ /* 0x100fe40000000014 */
[----:B------:R-:W-:-:S06]  /*8260*/  DADD R16, R16, -R20 ;  /* 0x0000000010107229 */ /* 0x000fcc0000000814 */
[----:B------:R-:W-:Y:S02]  /*8270*/  DADD R44, R44, -R18 ;  /* 0x000000002c2c7229 */ /* 0x000fe40000000812 */
[----:B------:R-:W-:-:S06]  /*8280*/  DADD R16, R28, R16 ;  /* 0x000000001c107229 */ /* 0x000fcc0000000010 */
[----:B------:R-:W-:Y:S01]  /*8290*/  DADD R44, R20, R44 ;  /* 0x00000000142c7229 */ /* 0x000fe2000000002c */
[----:B------:R-:W-:Y:S02]  /*82a0*/  IMAD.MOV.U32 R20, RZ, RZ, -0x105c611 ;  /* 0xfefa39efff147424 */ /* 0x000fe400078e00ff */
[----:B------:R-:W-:-:S05]  /*82b0*/  IMAD.MOV.U32 R21, RZ, RZ, 0x3fe62e42 ;  /* 0x3fe62e42ff157424 */ /* 0x000fca00078e00ff */
[----:B------:R-:W-:-:S08]  /*82c0*/  DADD R16, R16, R44 ;  /* 0x0000000010107229 */ /* 0x000fd0000000002c */
[----:B------:R-:W-:Y:S01]  /*82d0*/  DADD R30, R30, R16 ;  /* 0x000000001e1e7229 */ /* 0x000fe20000000010 */
[----:B------:R-:W-:Y:S02]  /*82e0*/  IMAD.MOV.U32 R16, RZ, RZ, -0x105c611 ;  /* 0xfefa39efff107424 */ /* 0x000fe400078e00ff */
[----:B------:R-:W-:-:S05]  /*82f0*/  IMAD.MOV.U32 R17, RZ, RZ, 0x3fe62e42 ;  /* 0x3fe62e42ff117424 */ /* 0x000fca00078e00ff */
[----:B------:R-:W-:-:S08]  /*8300*/  DADD R22, R18, R30 ;  /* 0x0000000012167229 */ /* 0x000fd0000000001e */
[--C-:B------:R-:W-:Y:S02]  /*8310*/  DFMA R20, R20, UR12, R22.reuse ;  /* 0x0000000c14147c2b */ /* 0x100fe40008000016 */
[----:B------:R-:W-:-:S06]  /*8320*/  DADD R24, R18, -R22 ;  /* 0x0000000012187229 */ /* 0x000fcc0000000816 */
[----:B------:R-:W-:Y:S02]  /*8330*/  DFMA R18, -R16, 1, R20 ;  /* 0x3ff000001012782b */ /* 0x000fe40000000114 */
[----:B------:R-:W-:-:S06]  /*8340*/  DADD R24, R30, R24 ;  /* 0x000000001e187229 */ /* 0x000fcc0000000018 */
[----:B------:R-:W-:Y:S01]  /*8350*/  DADD R18, -R22, R18 ;  /* 0x0000000016127229 */ /* 0x000fe20000000112 */
[----:B------:R-:W-:Y:S02]  /*8360*/  IMAD.MOV.U32 R22, RZ, RZ, 0x3b39803f ;  /* 0x3b39803fff167424 */ /* 0x000fe400078e00ff */
[----:B------:R-:W-:-:S05]  /*8370*/  IMAD.MOV.U32 R23, RZ, RZ, 0x3c7abc9e ;  /* 0x3c7abc9eff177424 */ /* 0x000fca00078e00ff */
[----:B------:R-:W-:-:S08]  /*8380*/  DADD R24, R24, -R18 ;  /* 0x0000000018187229 */ /* 0x000fd00000000812 */
[----:B------:R-:W-:Y:S01]  /*8390*/  DFMA R22, R22, UR12, R24 ;  /* 0x0000000c16167c2b */ /* 0x000fe20008000018 */
[----:B------:R-:W-:Y:S01]  /*83a0*/  UMOV UR12, 0x3b39803f ;  /* 0x3b39803f000c7882 */ /* 0x000fe20000000000 */
[----:B------:R-:W-:-:S06]  /*83b0*/  UMOV UR13, 0x3c7abc9e ;  /* 0x3c7abc9e000d7882 */ /* 0x000fcc0000000000 */
[----:B------:R-:W-:-:S08]  /*83c0*/  DADD R18, R20, R22 ;  /* 0x0000000014127229 */ /* 0x000fd00000000016 */
[----:B------:R-:W-:Y:S02]  /*83d0*/  DADD R20, R20, -R18 ;  /* 0x0000000014147229 */ /* 0x000fe40000000812 */
[----:B------:R-:W-:-:S06]  /*83e0*/  DMUL R26, R18, 3 ;  /* 0x40080000121a7828 */ /* 0x000fcc0000000000 */
[----:B------:R-:W-:Y:S02]  /*83f0*/  DADD R20, R22, R20 ;  /* 0x0000000016147229 */ /* 0x000fe40000000014 */
[----:B------:R-:W-:-:S08]  /*8400*/  DFMA R24, R18, 3, -R26 ;  /* 0x400800001218782b */ /* 0x000fd0000000081a */
[----:B------:R-:W-:Y:S01]  /*8410*/  DFMA R24, R20, 3, R24 ;  /* 0x400800001418782b */ /* 0x000fe20000000018 */
[----:B------:R-:W-:Y:S02]  /*8420*/  IMAD.MOV.U32 R20, RZ, RZ, 0x652b82fe ;  /* 0x652b82feff147424 */ /* 0x000fe400078e00ff */
[----:B------:R-:W-:-:S05]  /*8430*/  IMAD.MOV.U32 R21, RZ, RZ, 0x3ff71547 ;  /* 0x3ff71547ff157424 */ /* 0x000fca00078e00ff */
[----:B------:R-:W-:-:S08]  /*8440*/  DADD R22, R26, R24 ;  /* 0x000000001a167229 */ /* 0x000fd00000000018 */
[----:B------:R-:W-:Y:S02]  /*8450*/  DFMA R20, R22, R20, 6.75539944105574400000e+15 ;  /* 0x433800001614742b */ /* 0x000fe40000000014 */
[----:B------:R-:W-:Y:S01]  /*8460*/  FSETP.GEU.AND P0, PT, |R23|, 4.1917929649353027344, PT ;  /* 0x4086232b1700780b */ /* 0x000fe20003f0e200 */
[----:B------:R-:W-:-:S05]  /*8470*/  DADD R26, R26, -R22 ;  /* 0x000000001a1a7229 */ /* 0x000fca0000000816 */
[----:B------:R-:W-:-:S03]  /*8480*/  DADD R18, R20, -6.75539944105574400000e+15 ;  /* 0xc338000014127429 */ /* 0x000fc60000000000 */
[----:B------:R-:W-:-:S05]  /*8490*/  DADD R24, R24, R26 ;  /* 0x0000000018187229 */ /* 0x000fca000000001a */
[----:B------:R-:W-:-:S08]  /*84a0*/  DFMA R16, R18, -R16, R22 ;  /* 0x800000101210722b */ /* 0x000fd00000000016 */
        /* <DEDUP_REMOVED lines=39> */
[----:B------:R-:W-:Y:S01]  /*8720*/  FSEL R19, R19, RZ, P0 ;  /* 0x000000ff13137208 */ /* 0x000fe20000000000 */
[----:B------:R-:W-:Y:S06]  /*8730*/  @P1 BRA `(.L_x_117) ;  /* 0x00000000001c1947 */ /* 0x000fec0003800000 */
[----:B------:R-:W-:-:S04]  /*8740*/  LEA.HI R18, R20, R20, RZ, 0x1 ;  /* 0x0000001414127211 */ /* 0x000fc800078f08ff */
[----:B------:R-:W-:-:S05]  /*8750*/  SHF.R.S32.HI R19, RZ, 0x1, R18 ;  /* 0x00000001ff137819 */ /* 0x000fca0000011412 */
[----:B------:R-:W-:Y:S02]  /*8760*/  IMAD.IADD R18, R20, 0x1, -R19 ;  /* 0x0000000114127824 */ /* 0x000fe400078e0a13 */
[----:B------:R-:W-:-:S03]  /*8770*/  IMAD R17, R19, 0x100000, R17 ;  /* 0x0010000013117824 */ /* 0x000fc600078e0211 */
[----:B------:R-:W-:Y:S01]  /*8780*/  LEA R19, R18, 0x3ff00000, 0x14 ;  /* 0x3ff0000012137811 */ /* 0x000fe200078ea0ff */
[----:B------:R-:W-:-:S06]  /*8790*/  IMAD.MOV.U32 R18, RZ, RZ, RZ ;  /* 0x000000ffff127224 */ /* 0x000fcc00078e00ff */
[----:B------:R-:W-:-:S11]  /*87a0*/  DMUL R18, R16, R18 ;  /* 0x0000001210127228 */ /* 0x000fd60000000000 */
.L_x_117:
[----:B------:R-:W-:Y:S01]  /*87b0*/  DFMA R24, R24, R18, R18 ;  /* 0x000000121818722b */ /* 0x000fe20000000012 */
[----:B------:R-:W-:Y:S01]  /*87c0*/  IMAD.MOV.U32 R16, RZ, RZ, R9 ;  /* 0x000000ffff107224 */ /* 0x000fe200078e0009 */
[----:B------:R-:W-:Y:S01]  /*87d0*/  DSETP.NEU.AND P0, PT, |R18|, +INF , PT ;  /* 0x7ff000001200742a */ /* 0x000fe20003f0d200 */
[----:B------:R-:W-:-:S07]  /*87e0*/  IMAD.MOV.U32 R17, RZ, RZ, 0x0 ;  /* 0x00000000ff117424 */ /* 0x000fce00078e00ff */
[----:B------:R-:W-:Y:S02]  /*87f0*/  FSEL R22, R18, R24, !P0 ;  /* 0x0000001812167208 */ /* 0x000fe40004000000 */
[----:B------:R-:W-:Y:S01]  /*8800*/  FSEL R24, R19, R25, !P0 ;  /* 0x0000001913187208 */ /* 0x000fe20004000000 */
[----:B------:R-:W-:Y:S06]  /*8810*/  RET.REL.NODEC R16 `(_Z18monte_carlo_kernelffiiiPfm) ;  /* 0xffffff7410f87950 */ /* 0x000fec0003c3ffff */
.L_x_118:
[----:B------:R-:W-:-:S00]  /*8820*/  BRA `(.L_x_118) ;  /* 0xfffffffc00fc7947 */ /* 0x000fc0000383ffff */
[----:B------:R-:W-:-:S00]  /*8830*/  NOP ;  /* 0x0000000000007918 */ /* 0x000fc00000000000 */
        /* <DEDUP_REMOVED lines=12> */
.L_x_123:


//--------------------- .nv.global.init           --------------------------
	.section	.nv.global.init,"aw",@progbits
	.align	4
.nv.global.init:
	.type		mrg32k3aM1SubSeq,@object
	.size		mrg32k3aM1SubSeq,(mrg32k3aM2SubSeq - mrg32k3aM1SubSeq)
mrg32k3aM1SubSeq:
        /*0000*/ 	.byte	0x0b, 0xcc, 0xee, 0x04, 0x73, 0x29, 0x8b, 0x6f, 0xf6, 0x53, 0x03, 0xf6, 0x23, 0xf6, 0xea, 0xda
        /* <DEDUP_REMOVED lines=125> */
	.type		mrg32k3aM2SubSeq,@object
	.size		mrg32k3aM2SubSeq,(mrg32k3aM1 - mrg32k3aM2SubSeq)
mrg32k3aM2SubSeq:
        /* <DEDUP_REMOVED lines=126> */
	.type		mrg32k3aM1,@object
	.size		mrg32k3aM1,(mrg32k3aM1Seq - mrg32k3aM1)
mrg32k3aM1:
        /* <DEDUP_REMOVED lines=144> */
	.type		mrg32k3aM1Seq,@object
	.size		mrg32k3aM1Seq,(mrg32k3aM2 - mrg32k3aM1Seq)
mrg32k3aM1Seq:
        /* <DEDUP_REMOVED lines=144> */
	.type		mrg32k3aM2,@object
	.size		mrg32k3aM2,(mrg32k3aM2Seq - mrg32k3aM2)
mrg32k3aM2:
        /* <DEDUP_REMOVED lines=144> */
	.type		mrg32k3aM2Seq,@object
	.size		mrg32k3aM2Seq,(precalc_xorwow_matrix - mrg32k3aM2Seq)
mrg32k3aM2Seq:
        /* <DEDUP_REMOVED lines=144> */
	.type		precalc_xorwow_matrix,@object
	.size		precalc_xorwow_matrix,(precalc_xorwow_offset_matrix - precalc_xorwow_matrix)
precalc_xorwow_matrix:
        /* <DEDUP_REMOVED lines=6400> */
	.type		precalc_xorwow_offset_matrix,@object
	.size		precalc_xorwow_offset_matrix,(.L_1 - precalc_xorwow_offset_matrix)
precalc_xorwow_offset_matrix:
        /* <DEDUP_REMOVED lines=6400> */
.L_1:


//--------------------- .nv.shared.reserved.0     --------------------------
	.section	.nv.shared.reserved.0,"aw",@nobits
	.weak		__nv_reservedSMEM_offset_0_alias
	.size		__nv_reservedSMEM_offset_0_alias, 0, 64
	.other		__nv_reservedSMEM_offset_0_alias,@"STO_CUDA_RESERVED_SHARED STV_DEFAULT"
__nv_reservedSMEM_offset_0_alias:
	.zero		0
	.zero		64


//--------------------- .nv.constant0._Z18monte_carlo_kernelffiiiPfm --------------------------
	.section	.nv.constant0._Z18monte_carlo_kernelffiiiPfm,"a",@progbits
	.sectionflags	@""
	.align	4
.nv.constant0._Z18monte_carlo_kernelffiiiPfm:
	.zero		936


//--------------------- SYMBOLS --------------------------

	.type		.nv.reservedSmem.offset0,@object
	.size		.nv.reservedSmem.offset0,0x4
